//
// Generated by NVIDIA NVVM Compiler
//
// Compiler Build ID: CL-36424714
// Cuda compilation tools, release 13.0, V13.0.88
// Based on NVVM 20.0.0
//

.version 9.0
.target sm_100
.address_size 64

	// .globl	_Z9calcDistEiiPfS_S_

.visible .entry _Z9calcDistEiiPfS_S_(
	.param .u32 _Z9calcDistEiiPfS_S__param_0,
	.param .u32 _Z9calcDistEiiPfS_S__param_1,
	.param .u64 .ptr .align 1 _Z9calcDistEiiPfS_S__param_2,
	.param .u64 .ptr .align 1 _Z9calcDistEiiPfS_S__param_3,
	.param .u64 .ptr .align 1 _Z9calcDistEiiPfS_S__param_4
)
{
	.reg .pred 	%p<34>;
	.reg .b32 	%r<48>;
	.reg .b32 	%f<215>;
	.reg .b64 	%rd<29>;

	ld.param.u32 	%r6, [_Z9calcDistEiiPfS_S__param_0];
	ld.param.u32 	%r5, [_Z9calcDistEiiPfS_S__param_1];
	ld.param.u64 	%rd13, [_Z9calcDistEiiPfS_S__param_2];
	ld.param.u64 	%rd14, [_Z9calcDistEiiPfS_S__param_3];
	ld.param.u64 	%rd12, [_Z9calcDistEiiPfS_S__param_4];
	cvta.to.global.u64 	%rd1, %rd13;
	cvta.to.global.u64 	%rd2, %rd14;
	mov.u32 	%r7, %ctaid.x;
	mov.u32 	%r8, %ntid.x;
	mov.u32 	%r9, %tid.x;
	mad.lo.s32 	%r1, %r7, %r8, %r9;
	setp.ge.s32 	%p1, %r1, %r6;
	@%p1 bra 	$L__BB0_24;
	mul.lo.s32 	%r10, %r5, %r1;
	cvt.s64.s32 	%rd3, %r10;
	setp.lt.s32 	%p2, %r5, 1;
	mov.f32 	%f214, 0f00000000;
	@%p2 bra 	$L__BB0_23;
	setp.eq.s32 	%p3, %r5, 1;
	mov.f32 	%f214, 0f00000000;
	mov.b64 	%rd28, 0;
	@%p3 bra 	$L__BB0_16;
	and.b32  	%r11, %r5, 2147483646;
	neg.s32 	%r47, %r11;
	add.s64 	%rd27, %rd1, 4;
	shl.b64 	%rd16, %rd3, 2;
	add.s64 	%rd17, %rd16, %rd2;
	add.s64 	%rd26, %rd17, 4;
	mov.f32 	%f214, 0f00000000;
$L__BB0_4:
	ld.global.f32 	%f31, [%rd26+-4];
	ld.global.f32 	%f32, [%rd27+-4];
	sub.f32 	%f2, %f31, %f32;
	abs.f32 	%f3, %f2;
	setp.eq.f32 	%p4, %f2, 0f3F800000;
	mov.f32 	%f209, 0f3F800000;
	@%p4 bra 	$L__BB0_9;
	setp.num.f32 	%p5, %f3, %f3;
	@%p5 bra 	$L__BB0_7;
	mov.f32 	%f88, 0f40000000;
	add.rn.f32 	%f209, %f2, %f88;
	bra.uni 	$L__BB0_9;
$L__BB0_7:
	setp.lt.f32 	%p6, %f3, 0f00800000;
	mul.f32 	%f33, %f3, 0f4B800000;
	selp.f32 	%f34, %f33, %f3, %p6;
	mov.b32 	%r12, %f34;
	add.s32 	%r13, %r12, -1060439283;
	and.b32  	%r14, %r13, -8388608;
	sub.s32 	%r15, %r12, %r14;
	mov.b32 	%f35, %r15;
	cvt.rn.f32.s32 	%f36, %r14;
	selp.f32 	%f37, 0fC1C00000, 0f00000000, %p6;
	fma.rn.f32 	%f38, %f36, 0f34000000, %f37;
	add.f32 	%f39, %f35, 0fBF800000;
	add.f32 	%f40, %f35, 0f3F800000;
	rcp.approx.ftz.f32 	%f41, %f40;
	add.f32 	%f42, %f39, %f39;
	mul.f32 	%f43, %f42, %f41;
	mul.f32 	%f44, %f43, %f43;
	neg.f32 	%f45, %f43;
	sub.f32 	%f46, %f39, %f43;
	add.f32 	%f47, %f46, %f46;
	fma.rn.f32 	%f48, %f45, %f39, %f47;
	mul.rn.f32 	%f49, %f41, %f48;
	fma.rn.f32 	%f50, %f44, 0f3A2C32E4, 0f3B52E7DB;
	fma.rn.f32 	%f51, %f50, %f44, 0f3C93BB73;
	fma.rn.f32 	%f52, %f51, %f44, 0f3DF6384F;
	mul.rn.f32 	%f53, %f52, %f44;
	fma.rn.f32 	%f54, %f43, 0f3FB8AA3B, %f38;
	mul.f32 	%f55, %f53, 0f40400000;
	sub.f32 	%f56, %f38, %f54;
	fma.rn.f32 	%f57, %f43, 0f3FB8AA3B, %f56;
	fma.rn.f32 	%f58, %f49, 0f3FB8AA3B, %f57;
	fma.rn.f32 	%f59, %f43, 0f32A55E34, %f58;
	fma.rn.f32 	%f60, %f55, %f49, %f59;
	fma.rn.f32 	%f61, %f53, %f43, %f60;
	add.rn.f32 	%f62, %f54, %f61;
	mov.f32 	%f63, 0f40000000;
	mul.rn.f32 	%f64, %f62, %f63;
	cvt.rni.f32.f32 	%f65, %f64;
	sub.f32 	%f66, %f64, %f65;
	neg.f32 	%f67, %f64;
	fma.rn.f32 	%f68, %f62, 0f40000000, %f67;
	neg.f32 	%f69, %f54;
	add.rn.f32 	%f70, %f62, %f69;
	neg.f32 	%f71, %f70;
	add.rn.f32 	%f72, %f61, %f71;
	fma.rn.f32 	%f73, %f72, 0f40000000, %f68;
	add.f32 	%f74, %f66, %f73;
	setp.gt.f32 	%p7, %f65, 0f00000000;
	selp.b32 	%r16, 0, -2097152000, %p7;
	setp.neu.f32 	%p8, %f2, 0f00000000;
	setp.neu.f32 	%p9, %f3, 0f7F800000;
	setp.lt.f32 	%p10, %f64, 0f00000000;
	selp.f32 	%f75, 0f00000000, 0f7F800000, %p10;
	abs.f32 	%f76, %f64;
	setp.gt.f32 	%p11, %f76, 0f43180000;
	cvt.rzi.s32.f32 	%r17, %f65;
	shl.b32 	%r18, %r17, 23;
	sub.s32 	%r19, %r18, %r16;
	mov.b32 	%f77, %r19;
	add.s32 	%r20, %r16, 2130706432;
	mov.b32 	%f78, %r20;
	fma.rn.f32 	%f79, %f74, 0f391FCB8E, 0f3AAF85ED;
	fma.rn.f32 	%f80, %f79, %f74, 0f3C1D9856;
	fma.rn.f32 	%f81, %f80, %f74, 0f3D6357BB;
	fma.rn.f32 	%f82, %f81, %f74, 0f3E75FDEC;
	fma.rn.f32 	%f83, %f82, %f74, 0f3F317218;
	fma.rn.f32 	%f84, %f83, %f74, 0f3F800000;
	mul.f32 	%f85, %f84, %f78;
	mul.f32 	%f86, %f85, %f77;
	selp.f32 	%f209, %f75, %f86, %p11;
	and.pred  	%p12, %p8, %p9;
	@%p12 bra 	$L__BB0_9;
	add.f32 	%f87, %f2, %f2;
	mov.b32 	%r21, %f87;
	and.b32  	%r22, %r21, 2147483647;
	mov.b32 	%f209, %r22;
$L__BB0_9:
	add.f32 	%f8, %f214, %f209;
	ld.global.f32 	%f90, [%rd26];
	ld.global.f32 	%f91, [%rd27];
	sub.f32 	%f9, %f90, %f91;
	abs.f32 	%f10, %f9;
	setp.eq.f32 	%p13, %f9, 0f3F800000;
	mov.f32 	%f210, 0f3F800000;
	@%p13 bra 	$L__BB0_14;
	setp.nan.f32 	%p14, %f10, %f10;
	@%p14 bra 	$L__BB0_13;
	setp.lt.f32 	%p15, %f10, 0f00800000;
	mul.f32 	%f92, %f10, 0f4B800000;
	selp.f32 	%f93, %f92, %f10, %p15;
	mov.b32 	%r23, %f93;
	add.s32 	%r24, %r23, -1060439283;
	and.b32  	%r25, %r24, -8388608;
	sub.s32 	%r26, %r23, %r25;
	mov.b32 	%f94, %r26;
	cvt.rn.f32.s32 	%f95, %r25;
	selp.f32 	%f96, 0fC1C00000, 0f00000000, %p15;
	fma.rn.f32 	%f97, %f95, 0f34000000, %f96;
	add.f32 	%f98, %f94, 0fBF800000;
	add.f32 	%f99, %f94, 0f3F800000;
	rcp.approx.ftz.f32 	%f100, %f99;
	add.f32 	%f101, %f98, %f98;
	mul.f32 	%f102, %f101, %f100;
	mul.f32 	%f103, %f102, %f102;
	neg.f32 	%f104, %f102;
	sub.f32 	%f105, %f98, %f102;
	add.f32 	%f106, %f105, %f105;
	fma.rn.f32 	%f107, %f104, %f98, %f106;
	mul.rn.f32 	%f108, %f100, %f107;
	fma.rn.f32 	%f109, %f103, 0f3A2C32E4, 0f3B52E7DB;
	fma.rn.f32 	%f110, %f109, %f103, 0f3C93BB73;
	fma.rn.f32 	%f111, %f110, %f103, 0f3DF6384F;
	mul.rn.f32 	%f112, %f111, %f103;
	fma.rn.f32 	%f113, %f102, 0f3FB8AA3B, %f97;
	mul.f32 	%f114, %f112, 0f40400000;
	sub.f32 	%f115, %f97, %f113;
	fma.rn.f32 	%f116, %f102, 0f3FB8AA3B, %f115;
	fma.rn.f32 	%f117, %f108, 0f3FB8AA3B, %f116;
	fma.rn.f32 	%f118, %f102, 0f32A55E34, %f117;
	fma.rn.f32 	%f119, %f114, %f108, %f118;
	fma.rn.f32 	%f120, %f112, %f102, %f119;
	add.rn.f32 	%f121, %f113, %f120;
	mov.f32 	%f122, 0f40000000;
	mul.rn.f32 	%f123, %f121, %f122;
	cvt.rni.f32.f32 	%f124, %f123;
	sub.f32 	%f125, %f123, %f124;
	neg.f32 	%f126, %f123;
	fma.rn.f32 	%f127, %f121, 0f40000000, %f126;
	neg.f32 	%f128, %f113;
	add.rn.f32 	%f129, %f121, %f128;
	neg.f32 	%f130, %f129;
	add.rn.f32 	%f131, %f120, %f130;
	fma.rn.f32 	%f132, %f131, 0f40000000, %f127;
	add.f32 	%f133, %f125, %f132;
	setp.gt.f32 	%p16, %f124, 0f00000000;
	selp.b32 	%r27, 0, -2097152000, %p16;
	setp.neu.f32 	%p17, %f9, 0f00000000;
	setp.neu.f32 	%p18, %f10, 0f7F800000;
	setp.lt.f32 	%p19, %f123, 0f00000000;
	selp.f32 	%f134, 0f00000000, 0f7F800000, %p19;
	abs.f32 	%f135, %f123;
	setp.gt.f32 	%p20, %f135, 0f43180000;
	cvt.rzi.s32.f32 	%r28, %f124;
	shl.b32 	%r29, %r28, 23;
	sub.s32 	%r30, %r29, %r27;
	mov.b32 	%f136, %r30;
	add.s32 	%r31, %r27, 2130706432;
	mov.b32 	%f137, %r31;
	fma.rn.f32 	%f138, %f133, 0f391FCB8E, 0f3AAF85ED;
	fma.rn.f32 	%f139, %f138, %f133, 0f3C1D9856;
	fma.rn.f32 	%f140, %f139, %f133, 0f3D6357BB;
	fma.rn.f32 	%f141, %f140, %f133, 0f3E75FDEC;
	fma.rn.f32 	%f142, %f141, %f133, 0f3F317218;
	fma.rn.f32 	%f143, %f142, %f133, 0f3F800000;
	mul.f32 	%f144, %f143, %f137;
	mul.f32 	%f145, %f144, %f136;
	selp.f32 	%f210, %f134, %f145, %p20;
	and.pred  	%p21, %p17, %p18;
	@%p21 bra 	$L__BB0_14;
	add.f32 	%f146, %f9, %f9;
	mov.b32 	%r32, %f146;
	and.b32  	%r33, %r32, 2147483647;
	mov.b32 	%f210, %r33;
	bra.uni 	$L__BB0_14;
$L__BB0_13:
	mov.f32 	%f147, 0f40000000;
	add.rn.f32 	%f210, %f9, %f147;
$L__BB0_14:
	add.f32 	%f214, %f8, %f210;
	add.s32 	%r47, %r47, 2;
	add.s64 	%rd27, %rd27, 8;
	add.s64 	%rd26, %rd26, 8;
	setp.ne.s32 	%p22, %r47, 0;
	@%p22 bra 	$L__BB0_4;
	cvt.u64.u32 	%rd28, %r11;
$L__BB0_16:
	and.b32  	%r35, %r5, 1;
	setp.eq.b32 	%p23, %r35, 1;
	not.pred 	%p24, %p23;
	@%p24 bra 	$L__BB0_23;
	add.s64 	%rd18, %rd28, %rd3;
	shl.b64 	%rd19, %rd18, 2;
	add.s64 	%rd20, %rd2, %rd19;
	ld.global.f32 	%f149, [%rd20];
	shl.b64 	%rd21, %rd28, 2;
	add.s64 	%rd22, %rd1, %rd21;
	ld.global.f32 	%f150, [%rd22];
	sub.f32 	%f18, %f149, %f150;
	abs.f32 	%f19, %f18;
	setp.eq.f32 	%p25, %f18, 0f3F800000;
	mov.f32 	%f213, 0f3F800000;
	@%p25 bra 	$L__BB0_22;
	setp.nan.f32 	%p26, %f19, %f19;
	@%p26 bra 	$L__BB0_21;
	setp.lt.f32 	%p27, %f19, 0f00800000;
	mul.f32 	%f151, %f19, 0f4B800000;
	selp.f32 	%f152, %f151, %f19, %p27;
	mov.b32 	%r36, %f152;
	add.s32 	%r37, %r36, -1060439283;
	and.b32  	%r38, %r37, -8388608;
	sub.s32 	%r39, %r36, %r38;
	mov.b32 	%f153, %r39;
	cvt.rn.f32.s32 	%f154, %r38;
	selp.f32 	%f155, 0fC1C00000, 0f00000000, %p27;
	fma.rn.f32 	%f156, %f154, 0f34000000, %f155;
	add.f32 	%f157, %f153, 0fBF800000;
	add.f32 	%f158, %f153, 0f3F800000;
	rcp.approx.ftz.f32 	%f159, %f158;
	add.f32 	%f160, %f157, %f157;
	mul.f32 	%f161, %f160, %f159;
	mul.f32 	%f162, %f161, %f161;
	neg.f32 	%f163, %f161;
	sub.f32 	%f164, %f157, %f161;
	add.f32 	%f165, %f164, %f164;
	fma.rn.f32 	%f166, %f163, %f157, %f165;
	mul.rn.f32 	%f167, %f159, %f166;
	fma.rn.f32 	%f168, %f162, 0f3A2C32E4, 0f3B52E7DB;
	fma.rn.f32 	%f169, %f168, %f162, 0f3C93BB73;
	fma.rn.f32 	%f170, %f169, %f162, 0f3DF6384F;
	mul.rn.f32 	%f171, %f170, %f162;
	fma.rn.f32 	%f172, %f161, 0f3FB8AA3B, %f156;
	mul.f32 	%f173, %f171, 0f40400000;
	sub.f32 	%f174, %f156, %f172;
	fma.rn.f32 	%f175, %f161, 0f3FB8AA3B, %f174;
	fma.rn.f32 	%f176, %f167, 0f3FB8AA3B, %f175;
	fma.rn.f32 	%f177, %f161, 0f32A55E34, %f176;
	fma.rn.f32 	%f178, %f173, %f167, %f177;
	fma.rn.f32 	%f179, %f171, %f161, %f178;
	add.rn.f32 	%f180, %f172, %f179;
	mov.f32 	%f181, 0f40000000;
	mul.rn.f32 	%f182, %f180, %f181;
	cvt.rni.f32.f32 	%f183, %f182;
	sub.f32 	%f184, %f182, %f183;
	neg.f32 	%f185, %f182;
	fma.rn.f32 	%f186, %f180, 0f40000000, %f185;
	neg.f32 	%f187, %f172;
	add.rn.f32 	%f188, %f180, %f187;
	neg.f32 	%f189, %f188;
	add.rn.f32 	%f190, %f179, %f189;
	fma.rn.f32 	%f191, %f190, 0f40000000, %f186;
	add.f32 	%f192, %f184, %f191;
	setp.gt.f32 	%p28, %f183, 0f00000000;
	selp.b32 	%r40, 0, -2097152000, %p28;
	setp.neu.f32 	%p29, %f18, 0f00000000;
	setp.neu.f32 	%p30, %f19, 0f7F800000;
	setp.lt.f32 	%p31, %f182, 0f00000000;
	selp.f32 	%f193, 0f00000000, 0f7F800000, %p31;
	abs.f32 	%f194, %f182;
	setp.gt.f32 	%p32, %f194, 0f43180000;
	cvt.rzi.s32.f32 	%r41, %f183;
	shl.b32 	%r42, %r41, 23;
	sub.s32 	%r43, %r42, %r40;
	mov.b32 	%f195, %r43;
	add.s32 	%r44, %r40, 2130706432;
	mov.b32 	%f196, %r44;
	fma.rn.f32 	%f197, %f192, 0f391FCB8E, 0f3AAF85ED;
	fma.rn.f32 	%f198, %f197, %f192, 0f3C1D9856;
	fma.rn.f32 	%f199, %f198, %f192, 0f3D6357BB;
	fma.rn.f32 	%f200, %f199, %f192, 0f3E75FDEC;
	fma.rn.f32 	%f201, %f200, %f192, 0f3F317218;
	fma.rn.f32 	%f202, %f201, %f192, 0f3F800000;
	mul.f32 	%f203, %f202, %f196;
	mul.f32 	%f204, %f203, %f195;
	selp.f32 	%f213, %f193, %f204, %p32;
	and.pred  	%p33, %p29, %p30;
	@%p33 bra 	$L__BB0_22;
	add.f32 	%f205, %f18, %f18;
	mov.b32 	%r45, %f205;
	and.b32  	%r46, %r45, 2147483647;
	mov.b32 	%f213, %r46;
	bra.uni 	$L__BB0_22;
$L__BB0_21:
	mov.f32 	%f206, 0f40000000;
	add.rn.f32 	%f213, %f18, %f206;
$L__BB0_22:
	add.f32 	%f214, %f214, %f213;
$L__BB0_23:
	sqrt.rn.f32 	%f207, %f214;
	cvta.to.global.u64 	%rd23, %rd12;
	mul.wide.s32 	%rd24, %r1, 4;
	add.s64 	%rd25, %rd23, %rd24;
	st.global.f32 	[%rd25], %f207;
$L__BB0_24:
	ret;

}
	// .globl	_Z11findNearestiPfPiS0_
.visible .entry _Z11findNearestiPfPiS0_(
	.param .u32 _Z11findNearestiPfPiS0__param_0,
	.param .u64 .ptr .align 1 _Z11findNearestiPfPiS0__param_1,
	.param .u64 .ptr .align 1 _Z11findNearestiPfPiS0__param_2,
	.param .u64 .ptr .align 1 _Z11findNearestiPfPiS0__param_3
)
{
	.reg .pred 	%p<86>;
	.reg .b32 	%r<84>;
	.reg .b32 	%f<18>;
	.reg .b64 	%rd<26>;

	ld.param.u32 	%r25, [_Z11findNearestiPfPiS0__param_0];
	ld.param.u64 	%rd9, [_Z11findNearestiPfPiS0__param_1];
	ld.param.u64 	%rd7, [_Z11findNearestiPfPiS0__param_2];
	ld.param.u64 	%rd8, [_Z11findNearestiPfPiS0__param_3];
	cvta.to.global.u64 	%rd1, %rd9;
	mov.u32 	%r26, %ctaid.x;
	mov.u32 	%r27, %ntid.x;
	mov.u32 	%r28, %tid.x;
	mad.lo.s32 	%r1, %r26, %r27, %r28;
	setp.ge.s32 	%p1, %r1, %r25;
	@%p1 bra 	$L__BB1_15;
	cvta.to.global.u64 	%rd11, %rd7;
	mul.wide.s32 	%rd12, %r1, 4;
	add.s64 	%rd13, %rd1, %rd12;
	ld.global.f32 	%f1, [%rd13];
	add.s64 	%rd14, %rd11, %rd12;
	ld.global.u32 	%r2, [%rd14];
	setp.lt.s32 	%p2, %r25, 1;
	mov.b64 	%rd25, 0;
	@%p2 bra 	$L__BB1_14;
	and.b32  	%r3, %r25, 7;
	setp.lt.u32 	%p3, %r25, 8;
	mov.b32 	%r78, 0;
	mov.u32 	%r83, %r78;
	@%p3 bra 	$L__BB1_5;
	and.b32  	%r78, %r25, 2147483640;
	add.s64 	%rd24, %rd1, 16;
	mov.b32 	%r72, 0;
	mov.u32 	%r83, %r72;
$L__BB1_4:
	.pragma "nounroll";
	ld.global.f32 	%f2, [%rd24+-16];
	setp.lt.f32 	%p4, %f2, %f1;
	setp.eq.f32 	%p5, %f2, %f1;
	setp.lt.s32 	%p6, %r72, %r1;
	and.pred  	%p7, %p6, %p5;
	or.pred  	%p8, %p4, %p7;
	selp.u32 	%r32, 1, 0, %p8;
	add.s32 	%r33, %r83, %r32;
	ld.global.f32 	%f3, [%rd24+-12];
	setp.lt.f32 	%p9, %f3, %f1;
	setp.eq.f32 	%p10, %f3, %f1;
	add.s32 	%r34, %r72, 1;
	setp.lt.s32 	%p11, %r34, %r1;
	and.pred  	%p12, %p11, %p10;
	or.pred  	%p13, %p9, %p12;
	selp.u32 	%r35, 1, 0, %p13;
	add.s32 	%r36, %r33, %r35;
	ld.global.f32 	%f4, [%rd24+-8];
	setp.lt.f32 	%p14, %f4, %f1;
	setp.eq.f32 	%p15, %f4, %f1;
	add.s32 	%r37, %r72, 2;
	setp.lt.s32 	%p16, %r37, %r1;
	and.pred  	%p17, %p16, %p15;
	or.pred  	%p18, %p14, %p17;
	selp.u32 	%r38, 1, 0, %p18;
	add.s32 	%r39, %r36, %r38;
	ld.global.f32 	%f5, [%rd24+-4];
	setp.lt.f32 	%p19, %f5, %f1;
	setp.eq.f32 	%p20, %f5, %f1;
	add.s32 	%r40, %r72, 3;
	setp.lt.s32 	%p21, %r40, %r1;
	and.pred  	%p22, %p21, %p20;
	or.pred  	%p23, %p19, %p22;
	selp.u32 	%r41, 1, 0, %p23;
	add.s32 	%r42, %r39, %r41;
	ld.global.f32 	%f6, [%rd24];
	setp.lt.f32 	%p24, %f6, %f1;
	setp.eq.f32 	%p25, %f6, %f1;
	add.s32 	%r43, %r72, 4;
	setp.lt.s32 	%p26, %r43, %r1;
	and.pred  	%p27, %p26, %p25;
	or.pred  	%p28, %p24, %p27;
	selp.u32 	%r44, 1, 0, %p28;
	add.s32 	%r45, %r42, %r44;
	ld.global.f32 	%f7, [%rd24+4];
	setp.lt.f32 	%p29, %f7, %f1;
	setp.eq.f32 	%p30, %f7, %f1;
	add.s32 	%r46, %r72, 5;
	setp.lt.s32 	%p31, %r46, %r1;
	and.pred  	%p32, %p31, %p30;
	or.pred  	%p33, %p29, %p32;
	selp.u32 	%r47, 1, 0, %p33;
	add.s32 	%r48, %r45, %r47;
	ld.global.f32 	%f8, [%rd24+8];
	setp.lt.f32 	%p34, %f8, %f1;
	setp.eq.f32 	%p35, %f8, %f1;
	add.s32 	%r49, %r72, 6;
	setp.lt.s32 	%p36, %r49, %r1;
	and.pred  	%p37, %p36, %p35;
	or.pred  	%p38, %p34, %p37;
	selp.u32 	%r50, 1, 0, %p38;
	add.s32 	%r51, %r48, %r50;
	ld.global.f32 	%f9, [%rd24+12];
	setp.lt.f32 	%p39, %f9, %f1;
	setp.eq.f32 	%p40, %f9, %f1;
	add.s32 	%r52, %r72, 7;
	setp.lt.s32 	%p41, %r52, %r1;
	and.pred  	%p42, %p41, %p40;
	or.pred  	%p43, %p39, %p42;
	selp.u32 	%r53, 1, 0, %p43;
	add.s32 	%r83, %r51, %r53;
	add.s64 	%rd24, %rd24, 32;
	add.s32 	%r72, %r72, 8;
	setp.ne.s32 	%p44, %r72, %r78;
	@%p44 bra 	$L__BB1_4;
$L__BB1_5:
	setp.eq.s32 	%p45, %r3, 0;
	@%p45 bra 	$L__BB1_13;
	and.b32  	%r12, %r25, 3;
	setp.lt.u32 	%p46, %r3, 4;
	@%p46 bra 	$L__BB1_8;
	mul.wide.u32 	%rd15, %r78, 4;
	add.s64 	%rd16, %rd1, %rd15;
	ld.global.f32 	%f10, [%rd16];
	setp.lt.f32 	%p47, %f10, %f1;
	setp.eq.f32 	%p48, %f10, %f1;
	setp.lt.s32 	%p49, %r78, %r1;
	and.pred  	%p50, %p49, %p48;
	or.pred  	%p51, %p47, %p50;
	selp.u32 	%r55, 1, 0, %p51;
	add.s32 	%r56, %r83, %r55;
	add.s32 	%r57, %r78, 1;
	ld.global.f32 	%f11, [%rd16+4];
	setp.lt.f32 	%p52, %f11, %f1;
	setp.eq.f32 	%p53, %f11, %f1;
	setp.lt.s32 	%p54, %r57, %r1;
	and.pred  	%p55, %p54, %p53;
	or.pred  	%p56, %p52, %p55;
	selp.u32 	%r58, 1, 0, %p56;
	add.s32 	%r59, %r56, %r58;
	add.s32 	%r60, %r78, 2;
	ld.global.f32 	%f12, [%rd16+8];
	setp.lt.f32 	%p57, %f12, %f1;
	setp.eq.f32 	%p58, %f12, %f1;
	setp.lt.s32 	%p59, %r60, %r1;
	and.pred  	%p60, %p59, %p58;
	or.pred  	%p61, %p57, %p60;
	selp.u32 	%r61, 1, 0, %p61;
	add.s32 	%r62, %r59, %r61;
	add.s32 	%r63, %r78, 3;
	ld.global.f32 	%f13, [%rd16+12];
	setp.lt.f32 	%p62, %f13, %f1;
	setp.eq.f32 	%p63, %f13, %f1;
	setp.lt.s32 	%p64, %r63, %r1;
	and.pred  	%p65, %p64, %p63;
	or.pred  	%p66, %p62, %p65;
	selp.u32 	%r64, 1, 0, %p66;
	add.s32 	%r83, %r62, %r64;
	add.s32 	%r78, %r78, 4;
$L__BB1_8:
	setp.eq.s32 	%p67, %r12, 0;
	@%p67 bra 	$L__BB1_13;
	setp.eq.s32 	%p68, %r12, 1;
	@%p68 bra 	$L__BB1_11;
	mul.wide.u32 	%rd17, %r78, 4;
	add.s64 	%rd18, %rd1, %rd17;
	ld.global.f32 	%f14, [%rd18];
	setp.lt.f32 	%p69, %f14, %f1;
	setp.eq.f32 	%p70, %f14, %f1;
	setp.lt.s32 	%p71, %r78, %r1;
	and.pred  	%p72, %p71, %p70;
	or.pred  	%p73, %p69, %p72;
	selp.u32 	%r66, 1, 0, %p73;
	add.s32 	%r67, %r83, %r66;
	add.s32 	%r68, %r78, 1;
	ld.global.f32 	%f15, [%rd18+4];
	setp.lt.f32 	%p74, %f15, %f1;
	setp.eq.f32 	%p75, %f15, %f1;
	setp.lt.s32 	%p76, %r68, %r1;
	and.pred  	%p77, %p76, %p75;
	or.pred  	%p78, %p74, %p77;
	selp.u32 	%r69, 1, 0, %p78;
	add.s32 	%r83, %r67, %r69;
	add.s32 	%r78, %r78, 2;
$L__BB1_11:
	and.b32  	%r70, %r25, 1;
	setp.eq.b32 	%p79, %r70, 1;
	not.pred 	%p80, %p79;
	@%p80 bra 	$L__BB1_13;
	mul.wide.u32 	%rd19, %r78, 4;
	add.s64 	%rd20, %rd1, %rd19;
	ld.global.f32 	%f16, [%rd20];
	setp.lt.f32 	%p81, %f16, %f1;
	setp.eq.f32 	%p82, %f16, %f1;
	setp.lt.s32 	%p83, %r78, %r1;
	and.pred  	%p84, %p83, %p82;
	or.pred  	%p85, %p81, %p84;
	selp.u32 	%r71, 1, 0, %p85;
	add.s32 	%r83, %r83, %r71;
$L__BB1_13:
	cvt.u64.u32 	%rd25, %r83;
$L__BB1_14:
	cvta.to.global.u64 	%rd21, %rd8;
	shl.b64 	%rd22, %rd25, 2;
	add.s64 	%rd23, %rd21, %rd22;
	st.global.u32 	[%rd23], %r2;
$L__BB1_15:
	ret;

}


// ===== COMPILED SASS (sm_100) =====

	.target	sm_100

	.elftype	@"ET_EXEC"


//--------------------- .note.nv.tkinfo           --------------------------
	.section	.note.nv.tkinfo,"",@"SHT_NOTE"
	.sectionflags	@"SHF_NOTE_NV_TKINFO"
	.tkinfo
        /*0018*/ 	.word	0x00000002
        /*0030*/ 	.string	""
        /*0030*/ 	.string	"ptxas"
        /*0030*/ 	.string	"Cuda compilation tools, release 13.0, V13.0.88"
        /*0030*/ 	.string	"Build cuda_13.0.r13.0/compiler.36424714_0"
        /*0030*/ 	.string	"-arch sm_100 -m 64 "



//--------------------- .note.nv.cuinfo           --------------------------
	.section	.note.nv.cuinfo,"",@"SHT_NOTE"
	.sectionflags	@"SHF_NOTE_NV_CUINFO"
        /*0018*/ 	.short	0x0002
        /*001a*/ 	.short	0x0064
        /*001c*/ 	.short	0x0082
	.zero		2


//--------------------- .nv.info                  --------------------------
	.section	.nv.info,"",@"SHT_CUDA_INFO"
	.align	4


	//----- nvinfo : EIATTR_REGCOUNT
	.align		4
        /*0000*/ 	.byte	0x04, 0x2f
        /*0002*/ 	.short	(.L_1 - .L_0)
	.align		4
.L_0:
        /*0004*/ 	.word	index@(_Z9calcDistEiiPfS_S_)
        /*0008*/ 	.word	0x00000015


	//----- nvinfo : EIATTR_FRAME_SIZE
	.align		4
.L_1:
        /*000c*/ 	.byte	0x04, 0x11
        /*000e*/ 	.short	(.L_3 - .L_2)
	.align		4
.L_2:
        /*0010*/ 	.word	index@($__internal_0_$__cuda_sm20_sqrt_rn_f32_slowpath)
        /*0014*/ 	.word	0x00000000


	//----- nvinfo : EIATTR_FRAME_SIZE
	.align		4
.L_3:
        /*0018*/ 	.byte	0x04, 0x11
        /*001a*/ 	.short	(.L_5 - .L_4)
	.align		4
.L_4:
        /*001c*/ 	.word	index@(_Z9calcDistEiiPfS_S_)
        /*0020*/ 	.word	0x00000000


	//----- nvinfo : EIATTR_REGCOUNT
	.align		4
.L_5:
        /*0024*/ 	.byte	0x04, 0x2f
        /*0026*/ 	.short	(.L_7 - .L_6)
	.align		4
.L_6:
        /*0028*/ 	.word	index@(_Z11findNearestiPfPiS0_)
        /*002c*/ 	.word	0x0000001e


	//----- nvinfo : EIATTR_FRAME_SIZE
	.align		4
.L_7:
        /*0030*/ 	.byte	0x04, 0x11
        /*0032*/ 	.short	(.L_9 - .L_8)
	.align		4
.L_8:
        /*0034*/ 	.word	index@(_Z11findNearestiPfPiS0_)
        /*0038*/ 	.word	0x00000000


	//----- nvinfo : EIATTR_MIN_STACK_SIZE
	.align		4
.L_9:
        /*003c*/ 	.byte	0x04, 0x12
        /*003e*/ 	.short	(.L_11 - .L_10)
	.align		4
.L_10:
        /*0040*/ 	.word	index@(_Z11findNearestiPfPiS0_)
        /*0044*/ 	.word	0x00000000


	//----- nvinfo : EIATTR_MIN_STACK_SIZE
	.align		4
.L_11:
        /*0048*/ 	.byte	0x04, 0x12
        /*004a*/ 	.short	(.L_13 - .L_12)
	.align		4
.L_12:
        /*004c*/ 	.word	index@(_Z9calcDistEiiPfS_S_)
        /*0050*/ 	.word	0x00000000
.L_13:


//--------------------- .nv.compat                --------------------------
	.section	.nv.compat,"",@"SHT_CUDA_COMPAT_INFO"
	.align	4
        /*0000*/ 	.byte	0x02, 0x09, 0x00, 0x00, 0x02, 0x02, 0x01, 0x00, 0x02, 0x05, 0x05, 0x00, 0x03, 0x07, 0x01, 0x01
        /*0010*/ 	.byte	0x02, 0x03, 0x00, 0x00, 0x02, 0x06, 0x01, 0x00, 0x04, 0x0b, 0x08, 0x00, 0x01, 0x00, 0x00, 0x00
        /*0020*/ 	.byte	0x00, 0x00, 0x00, 0x00


//--------------------- .nv.info._Z11findNearestiPfPiS0_ --------------------------
	.section	.nv.info._Z11findNearestiPfPiS0_,"",@"SHT_CUDA_INFO"
	.sectionflags	@""
	.align	4


	//----- nvinfo : EIATTR_CUDA_API_VERSION
	.align		4
        /*0000*/ 	.byte	0x04, 0x37
        /*0002*/ 	.short	(.L_15 - .L_14)
.L_14:
        /*0004*/ 	.word	0x00000082


	//----- nvinfo : EIATTR_KPARAM_INFO
	.align		4
.L_15:
        /*0008*/ 	.byte	0x04, 0x17
        /*000a*/ 	.short	(.L_17 - .L_16)
.L_16:
        /*000c*/ 	.word	0x00000000
        /*0010*/ 	.short	0x0003
        /*0012*/ 	.short	0x0018
        /*0014*/ 	.byte	0x00, 0xf5, 0x21, 0x00


	//----- nvinfo : EIATTR_KPARAM_INFO
	.align		4
.L_17:
        /*0018*/ 	.byte	0x04, 0x17
        /*001a*/ 	.short	(.L_19 - .L_18)
.L_18:
        /*001c*/ 	.word	0x00000000
        /*0020*/ 	.short	0x0002
        /*0022*/ 	.short	0x0010
        /*0024*/ 	.byte	0x00, 0xf5, 0x21, 0x00


	//----- nvinfo : EIATTR_KPARAM_INFO
	.align		4
.L_19:
        /*0028*/ 	.byte	0x04, 0x17
        /*002a*/ 	.short	(.L_21 - .L_20)
.L_20:
        /*002c*/ 	.word	0x00000000
        /*0030*/ 	.short	0x0001
        /*0032*/ 	.short	0x0008
        /*0034*/ 	.byte	0x00, 0xf5, 0x21, 0x00


	//----- nvinfo : EIATTR_KPARAM_INFO
	.align		4
.L_21:
        /*0038*/ 	.byte	0x04, 0x17
        /*003a*/ 	.short	(.L_23 - .L_22)
.L_22:
        /*003c*/ 	.word	0x00000000
        /*0040*/ 	.short	0x0000
        /*0042*/ 	.short	0x0000
        /*0044*/ 	.byte	0x00, 0xf0, 0x11, 0x00


	//----- nvinfo : EIATTR_SPARSE_MMA_MASK
	.align		4
.L_23:
        /*0048*/ 	.byte	0x03, 0x50
        /*004a*/ 	.short	0x0000


	//----- nvinfo : EIATTR_MAXREG_COUNT
	.align		4
        /*004c*/ 	.byte	0x03, 0x1b
        /*004e*/ 	.short	0x00ff


	//----- nvinfo : EIATTR_MERCURY_ISA_VERSION
	.align		4
        /*0050*/ 	.byte	0x03, 0x5f
        /*0052*/ 	.short	0x0101


	//----- nvinfo : EIATTR_VRC_CTA_INIT_COUNT
	.align		4
        /*0054*/ 	.byte	0x02, 0x4a
	.zero		1
	.zero		1


	//----- nvinfo : EIATTR_EXIT_INSTR_OFFSETS
	.align		4
        /*0058*/ 	.byte	0x04, 0x1c
        /*005a*/ 	.short	(.L_25 - .L_24)


	//   ....[0]....
.L_24:
        /*005c*/ 	.word	0x00000070


	//   ....[1]....
        /*0060*/ 	.word	0x00000a50


	//----- nvinfo : EIATTR_CBANK_PARAM_SIZE
	.align		4
.L_25:
        /*0064*/ 	.byte	0x03, 0x19
        /*0066*/ 	.short	0x0020


	//----- nvinfo : EIATTR_PARAM_CBANK
	.align		4
        /*0068*/ 	.byte	0x04, 0x0a
        /*006a*/ 	.short	(.L_27 - .L_26)
	.align		4
.L_26:
        /*006c*/ 	.word	index@(.nv.constant0._Z11findNearestiPfPiS0_)
        /*0070*/ 	.short	0x0380
        /*0072*/ 	.short	0x0020


	//----- nvinfo : EIATTR_SW_WAR
	.align		4
.L_27:
        /*0074*/ 	.byte	0x04, 0x36
        /*0076*/ 	.short	(.L_29 - .L_28)
.L_28:
        /*0078*/ 	.word	0x00000008
.L_29:


//--------------------- .nv.info._Z9calcDistEiiPfS_S_ --------------------------
	.section	.nv.info._Z9calcDistEiiPfS_S_,"",@"SHT_CUDA_INFO"
	.sectionflags	@""
	.align	4


	//----- nvinfo : EIATTR_CUDA_API_VERSION
	.align		4
        /*0000*/ 	.byte	0x04, 0x37
        /*0002*/ 	.short	(.L_31 - .L_30)
.L_30:
        /*0004*/ 	.word	0x00000082


	//----- nvinfo : EIATTR_KPARAM_INFO
	.align		4
.L_31:
        /*0008*/ 	.byte	0x04, 0x17
        /*000a*/ 	.short	(.L_33 - .L_32)
.L_32:
        /*000c*/ 	.word	0x00000000
        /*0010*/ 	.short	0x0004
        /*0012*/ 	.short	0x0018
        /*0014*/ 	.byte	0x00, 0xf5, 0x21, 0x00


	//----- nvinfo : EIATTR_KPARAM_INFO
	.align		4
.L_33:
        /*0018*/ 	.byte	0x04, 0x17
        /*001a*/ 	.short	(.L_35 - .L_34)
.L_34:
        /*001c*/ 	.word	0x00000000
        /*0020*/ 	.short	0x0003
        /*0022*/ 	.short	0x0010
        /*0024*/ 	.byte	0x00, 0xf5, 0x21, 0x00


	//----- nvinfo : EIATTR_KPARAM_INFO
	.align		4
.L_35:
        /*0028*/ 	.byte	0x04, 0x17
        /*002a*/ 	.short	(.L_37 - .L_36)
.L_36:
        /*002c*/ 	.word	0x00000000
        /*0030*/ 	.short	0x0002
        /*0032*/ 	.short	0x0008
        /*0034*/ 	.byte	0x00, 0xf5, 0x21, 0x00


	//----- nvinfo : EIATTR_KPARAM_INFO
	.align		4
.L_37:
        /*0038*/ 	.byte	0x04, 0x17
        /*003a*/ 	.short	(.L_39 - .L_38)
.L_38:
        /*003c*/ 	.word	0x00000000
        /*0040*/ 	.short	0x0001
        /*0042*/ 	.short	0x0004
        /*0044*/ 	.byte	0x00, 0xf0, 0x11, 0x00


	//----- nvinfo : EIATTR_KPARAM_INFO
	.align		4
.L_39:
        /*0048*/ 	.byte	0x04, 0x17
        /*004a*/ 	.short	(.L_41 - .L_40)
.L_40:
        /*004c*/ 	.word	0x00000000
        /*0050*/ 	.short	0x0000
        /*0052*/ 	.short	0x0000
        /*0054*/ 	.byte	0x00, 0xf0, 0x11, 0x00


	//----- nvinfo : EIATTR_SPARSE_MMA_MASK
	.align		4
.L_41:
        /*0058*/ 	.byte	0x03, 0x50
        /*005a*/ 	.short	0x0000


	//----- nvinfo : EIATTR_MAXREG_COUNT
	.align		4
        /*005c*/ 	.byte	0x03, 0x1b
        /*005e*/ 	.short	0x00ff


	//----- nvinfo : EIATTR_MERCURY_ISA_VERSION
	.align		4
        /*0060*/ 	.byte	0x03, 0x5f
        /*0062*/ 	.short	0x0101


	//----- nvinfo : EIATTR_VRC_CTA_INIT_COUNT
	.align		4
        /*0064*/ 	.byte	0x02, 0x4a
	.zero		1
	.zero		1


	//----- nvinfo : EIATTR_EXIT_INSTR_OFFSETS
	.align		4
        /*0068*/ 	.byte	0x04, 0x1c
        /*006a*/ 	.short	(.L_43 - .L_42)


	//   ....[0]....
.L_42:
        /*006c*/ 	.word	0x00000070


	//   ....[1]....
        /*0070*/ 	.word	0x00001290


	//----- nvinfo : EIATTR_CRS_STACK_SIZE
	.align		4
.L_43:
        /*0074*/ 	.byte	0x04, 0x1e
        /*0076*/ 	.short	(.L_45 - .L_44)
.L_44:
        /*0078*/ 	.word	0x00000000


	//----- nvinfo : EIATTR_CBANK_PARAM_SIZE
	.align		4
.L_45:
        /*007c*/ 	.byte	0x03, 0x19
        /*007e*/ 	.short	0x0020


	//----- nvinfo : EIATTR_PARAM_CBANK
	.align		4
        /*0080*/ 	.byte	0x04, 0x0a
        /*0082*/ 	.short	(.L_47 - .L_46)
	.align		4
.L_46:
        /*0084*/ 	.word	index@(.nv.constant0._Z9calcDistEiiPfS_S_)
        /*0088*/ 	.short	0x0380
        /*008a*/ 	.short	0x0020


	//----- nvinfo : EIATTR_SW_WAR
	.align		4
.L_47:
        /*008c*/ 	.byte	0x04, 0x36
        /*008e*/ 	.short	(.L_49 - .L_48)
.L_48:
        /*0090*/ 	.word	0x00000008
.L_49:


//--------------------- .nv.callgraph             --------------------------
	.section	.nv.callgraph,"",@"SHT_CUDA_CALLGRAPH"
	.align	4
	.sectionentsize	8
	.align		4
        /*0000*/ 	.word	0x00000000
	.align		4
        /*0004*/ 	.word	0xffffffff
	.align		4
        /*0008*/ 	.word	0x00000000
	.align		4
        /*000c*/ 	.word	0xfffffffe
	.align		4
        /*0010*/ 	.word	0x00000000
	.align		4
        /*0014*/ 	.word	0xfffffffd
	.align		4
        /*0018*/ 	.word	0x00000000
	.align		4
        /*001c*/ 	.word	0xfffffffc


//--------------------- .text._Z11findNearestiPfPiS0_ --------------------------
	.section	.text._Z11findNearestiPfPiS0_,"ax",@progbits
	.align	128
        .global         _Z11findNearestiPfPiS0_
        .type           _Z11findNearestiPfPiS0_,@function
        .size           _Z11findNearestiPfPiS0_,(.L_x_23 - _Z11findNearestiPfPiS0_)
        .other          _Z11findNearestiPfPiS0_,@"STO_CUDA_ENTRY STV_DEFAULT"
_Z11findNearestiPfPiS0_:
.text._Z11findNearestiPfPiS0_:
[----:B------:R-:W-:Y:S01]  /*0000*/  LDC R1, c[0x0][0x37c] ;  /* 0x0000df00ff017b82 */ /* 0x000fe20000000800 */
[----:B------:R-:W0:Y:S07]  /*0010*/  S2R R2, SR_TID.X ;  /* 0x0000000000027919 */ /* 0x000e2e0000002100 */
[----:B------:R-:W0:Y:S08]  /*0020*/  S2UR UR4, SR_CTAID.X ;  /* 0x00000000000479c3 */ /* 0x000e300000002500 */
[----:B------:R-:W0:Y:S08]  /*0030*/  LDC R5, c[0x0][0x360] ;  /* 0x0000d800ff057b82 */ /* 0x000e300000000800 */
[----:B------:R-:W1:Y:S01]  /*0040*/  LDC R0, c[0x0][0x380] ;  /* 0x0000e000ff007b82 */ /* 0x000e620000000800 */
[----:B0-----:R-:W-:-:S05]  /*0050*/  IMAD R5, R5, UR4, R2 ;  /* 0x0000000405057c24 */ /* 0x001fca000f8e0202 */
[----:B-1----:R-:W-:-:S13]  /*0060*/  ISETP.GE.AND P0, PT, R5, R0, PT ;  /* 0x000000000500720c */ /* 0x002fda0003f06270 */
[----:B------:R-:W-:Y:S05]  /*0070*/  @P0 EXIT ;  /* 0x000000000000094d */ /* 0x000fea0003800000 */
[----:B------:R-:W0:Y:S01]  /*0080*/  LDC.64 R2, c[0x0][0x390] ;  /* 0x0000e400ff027b82 */ /* 0x000e220000000a00 */
[----:B------:R-:W1:Y:S01]  /*0090*/  LDCU.64 UR6, c[0x0][0x358] ;  /* 0x00006b00ff0677ac */ /* 0x000e620008000a00 */
[----:B------:R-:W-:Y:S02]  /*00a0*/  ISETP.GE.AND P0, PT, R0, 0x1, PT ;  /* 0x000000010000780c */ /* 0x000fe40003f06270 */
[----:B------:R-:W-:Y:S01]  /*00b0*/  CS2R R10, SRZ ;  /* 0x00000000000a7805 */ /* 0x000fe2000001ff00 */
[----:B0-----:R-:W-:-:S05]  /*00c0*/  IMAD.WIDE R2, R5, 0x4, R2 ;  /* 0x0000000405027825 */ /* 0x001fca00078e0202 */
[----:B-1----:R0:W5:Y:S05]  /*00d0*/  LDG.E R4, desc[UR6][R2.64] ;  /* 0x0000000602047981 */ /* 0x00216a000c1e1900 */
[----:B------:R-:W-:Y:S05]  /*00e0*/  @!P0 BRA `(.L_x_0) ;  /* 0x0000000800488947 */ /* 0x000fea0003800000 */
[----:B0-----:R-:W0:Y:S01]  /*00f0*/  LDC.64 R2, c[0x0][0x388] ;  /* 0x0000e200ff027b82 */ /* 0x001e220000000a00 */
[C---:B------:R-:W-:Y:S02]  /*0100*/  ISETP.GE.U32.AND P0, PT, R0.reuse, 0x8, PT ;  /* 0x000000080000780c */ /* 0x040fe40003f06070 */
[----:B------:R-:W-:Y:S01]  /*0110*/  LOP3.LUT R11, R0, 0x7, RZ, 0xc0, !PT ;  /* 0x00000007000b7812 */ /* 0x000fe200078ec0ff */
[----:B------:R-:W-:Y:S02]  /*0120*/  IMAD.MOV.U32 R9, RZ, RZ, RZ ;  /* 0x000000ffff097224 */ /* 0x000fe400078e00ff */
[----:B------:R-:W-:Y:S01]  /*0130*/  IMAD.MOV.U32 R10, RZ, RZ, RZ ;  /* 0x000000ffff0a7224 */ /* 0x000fe200078e00ff */
[----:B------:R-:W-:Y:S01]  /*0140*/  ISETP.NE.AND P2, PT, R11, RZ, PT ;  /* 0x000000ff0b00720c */ /* 0x000fe20003f45270 */
[----:B0-----:R-:W-:-:S05]  /*0150*/  IMAD.WIDE R6, R5, 0x4, R2 ;  /* 0x0000000405067825 */ /* 0x001fca00078e0202 */
[----:B------:R0:W5:Y:S01]  /*0160*/  LDG.E R8, desc[UR6][R6.64] ;  /* 0x0000000606087981 */ /* 0x000162000c1e1900 */
[----:B------:R-:W-:Y:S06]  /*0170*/  @!P0 BRA `(.L_x_1) ;  /* 0x0000000400108947 */ /* 0x000fec0003800000 */
[----:B------:R-:W1:Y:S01]  /*0180*/  LDCU.64 UR4, c[0x0][0x388] ;  /* 0x00007100ff0477ac */ /* 0x000e620008000a00 */
[----:B------:R-:W-:Y:S01]  /*0190*/  LOP3.LUT R9, R0, 0x7ffffff8, RZ, 0xc0, !PT ;  /* 0x7ffffff800097812 */ /* 0x000fe200078ec0ff */
[----:B------:R-:W-:Y:S01]  /*01a0*/  IMAD.MOV.U32 R10, RZ, RZ, RZ ;  /* 0x000000ffff0a7224 */ /* 0x000fe200078e00ff */
[----:B-1----:R-:W-:-:S04]  /*01b0*/  UIADD3 UR4, UP0, UPT, UR4, 0x10, URZ ;  /* 0x0000001004047890 */ /* 0x002fc8000ff1e0ff */
[----:B------:R-:W-:Y:S02]  /*01c0*/  UIADD3.X UR5, UPT, UPT, URZ, UR5, URZ, UP0, !UPT ;  /* 0x00000005ff057290 */ /* 0x000fe400087fe4ff */
[----:B0-----:R-:W-:Y:S01]  /*01d0*/  IMAD.U32 R6, RZ, RZ, UR4 ;  /* 0x00000004ff067e24 */ /* 0x001fe2000f8e00ff */
[----:B------:R-:W-:-:S03]  /*01e0*/  UMOV UR4, URZ ;  /* 0x000000ff00047c82 */ /* 0x000fc60008000000 */
[----:B------:R-:W-:-:S07]  /*01f0*/  IMAD.U32 R7, RZ, RZ, UR5 ;  /* 0x00000005ff077e24 */ /* 0x000fce000f8e00ff */
.L_x_2:
[----:B------:R-:W2:Y:S04]  /*0200*/  LDG.E R13, desc[UR6][R6.64+-0x10] ;  /* 0xfffff006060d7981 */ /* 0x000ea8000c1e1900 */
[----:B------:R-:W3:Y:S04]  /*0210*/  LDG.E R15, desc[UR6][R6.64+-0xc] ;  /* 0xfffff406060f7981 */ /* 0x000ee8000c1e1900 */
[----:B------:R-:W4:Y:S04]  /*0220*/  LDG.E R17, desc[UR6][R6.64+-0x8] ;  /* 0xfffff80606117981 */ /* 0x000f28000c1e1900 */
[----:B------:R-:W4:Y:S04]  /*0230*/  LDG.E R19, desc[UR6][R6.64+-0x4] ;  /* 0xfffffc0606137981 */ /* 0x000f28000c1e1900 */
[----:B------:R-:W4:Y:S04]  /*0240*/  LDG.E R21, desc[UR6][R6.64] ;  /* 0x0000000606157981 */ /* 0x000f28000c1e1900 */
[----:B------:R-:W4:Y:S04]  /*0250*/  LDG.E R23, desc[UR6][R6.64+0x4] ;  /* 0x0000040606177981 */ /* 0x000f28000c1e1900 */
[----:B------:R-:W4:Y:S04]  /*0260*/  LDG.E R25, desc[UR6][R6.64+0x8] ;  /* 0x0000080606197981 */ /* 0x000f28000c1e1900 */
[----:B------:R-:W4:Y:S01]  /*0270*/  LDG.E R27, desc[UR6][R6.64+0xc] ;  /* 0x00000c06061b7981 */ /* 0x000f22000c1e1900 */
[----:B------:R-:W-:Y:S01]  /*0280*/  UIADD3 UR5, UPT, UPT, UR4, 0x1, URZ ;  /* 0x0000000104057890 */ /* 0x000fe2000fffe0ff */
[----:B------:R-:W-:Y:S01]  /*0290*/  VIADD R12, R10, 0x1 ;  /* 0x000000010a0c7836 */ /* 0x000fe20000000000 */
[----:B--2--5:R-:W-:-:S04]  /*02a0*/  FSETP.NEU.AND P1, PT, R13, R8, PT ;  /* 0x000000080d00720b */ /* 0x024fc80003f2d000 */
[----:B------:R-:W-:Y:S02]  /*02b0*/  ISETP.GT.AND P1, PT, R5, UR4, !P1 ;  /* 0x0000000405007c0c */ /* 0x000fe4000cf24270 */
[-C--:B---3--:R-:W-:Y:S02]  /*02c0*/  FSETP.NEU.AND P0, PT, R15, R8.reuse, PT ;  /* 0x000000080f00720b */ /* 0x088fe40003f0d000 */
[-C--:B------:R-:W-:Y:S02]  /*02d0*/  FSETP.LT.OR P1, PT, R13, R8.reuse, P1 ;  /* 0x000000080d00720b */ /* 0x080fe40000f21400 */
[----:B------:R-:W-:Y:S01]  /*02e0*/  ISETP.GT.AND P0, PT, R5, UR5, !P0 ;  /* 0x0000000505007c0c */ /* 0x000fe2000c704270 */
[----:B------:R-:W-:Y:S01]  /*02f0*/  UIADD3 UR5, UPT, UPT, UR4, 0x2, URZ ;  /* 0x0000000204057890 */ /* 0x000fe2000fffe0ff */
[-C--:B----4-:R-:W-:Y:S02]  /*0300*/  FSETP.NEU.AND P3, PT, R17, R8.reuse, PT ;  /* 0x000000081100720b */ /* 0x090fe40003f6d000 */
[----:B------:R-:W-:-:S07]  /*0310*/  FSETP.LT.OR P0, PT, R15, R8, P0 ;  /* 0x000000080f00720b */ /* 0x000fce0000701400 */
[----:B------:R-:W-:Y:S01]  /*0320*/  @!P1 IMAD.MOV R12, RZ, RZ, R10 ;  /* 0x000000ffff0c9224 */ /* 0x000fe200078e020a */
[----:B------:R-:W-:Y:S01]  /*0330*/  ISETP.GT.AND P1, PT, R5, UR5, !P3 ;  /* 0x0000000505007c0c */ /* 0x000fe2000df24270 */
[----:B------:R-:W-:Y:S01]  /*0340*/  UIADD3 UR5, UPT, UPT, UR4, 0x3, URZ ;  /* 0x0000000304057890 */ /* 0x000fe2000fffe0ff */
[-C--:B------:R-:W-:Y:S01]  /*0350*/  FSETP.NEU.AND P3, PT, R19, R8.reuse, PT ;  /* 0x000000081300720b */ /* 0x080fe20003f6d000 */
[----:B------:R-:W-:Y:S01]  /*0360*/  VIADD R10, R12, 0x1 ;  /* 0x000000010c0a7836 */ /* 0x000fe20000000000 */
[----:B------:R-:W-:Y:S01]  /*0370*/  FSETP.LT.OR P1, PT, R17, R8, P1 ;  /* 0x000000081100720b */ /* 0x000fe20000f21400 */
[----:B------:R-:W-:Y:S02]  /*0380*/  @!P0 IMAD.MOV R10, RZ, RZ, R12 ;  /* 0x000000ffff0a8224 */ /* 0x000fe400078e020c */
[----:B------:R-:W-:Y:S01]  /*0390*/  ISETP.GT.AND P3, PT, R5, UR5, !P3 ;  /* 0x0000000505007c0c */ /* 0x000fe2000df64270 */
[----:B------:R-:W-:Y:S01]  /*03a0*/  UIADD3 UR5, UPT, UPT, UR4, 0x4, URZ ;  /* 0x0000000404057890 */ /* 0x000fe2000fffe0ff */
[----:B------:R-:W-:-:S02]  /*03b0*/  VIADD R12, R10, 0x1 ;  /* 0x000000010a0c7836 */ /* 0x000fc40000000000 */
[-C--:B------:R-:W-:Y:S02]  /*03c0*/  FSETP.LT.OR P0, PT, R19, R8.reuse, P3 ;  /* 0x000000081300720b */ /* 0x080fe40001f01400 */
[----:B------:R-:W-:-:S04]  /*03d0*/  FSETP.NEU.AND P3, PT, R21, R8, PT ;  /* 0x000000081500720b */ /* 0x000fc80003f6d000 */
[----:B------:R-:W-:Y:S01]  /*03e0*/  @!P1 IMAD.MOV R12, RZ, RZ, R10 ;  /* 0x000000ffff0c9224 */ /* 0x000fe200078e020a */
[----:B------:R-:W-:Y:S01]  /*03f0*/  ISETP.GT.AND P1, PT, R5, UR5, !P3 ;  /* 0x0000000505007c0c */ /* 0x000fe2000df24270 */
[----:B------:R-:W-:Y:S01]  /*0400*/  UIADD3 UR5, UPT, UPT, UR4, 0x5, URZ ;  /* 0x0000000504057890 */ /* 0x000fe2000fffe0ff */
[-C--:B------:R-:W-:Y:S01]  /*0410*/  FSETP.NEU.AND P3, PT, R23, R8.reuse, PT ;  /* 0x000000081700720b */ /* 0x080fe20003f6d000 */
[----:B------:R-:W-:Y:S01]  /*0420*/  VIADD R10, R12, 0x1 ;  /* 0x000000010c0a7836 */ /* 0x000fe20000000000 */
[-C--:B------:R-:W-:Y:S02]  /*0430*/  FSETP.LT.OR P1, PT, R21, R8.reuse, P1 ;  /* 0x000000081500720b */ /* 0x080fe40000f21400 */
[----:B------:R-:W-:Y:S01]  /*0440*/  @!P0 IMAD.MOV R10, RZ, RZ, R12 ;  /* 0x000000ffff0a8224 */ /* 0x000fe200078e020c */
[----:B------:R-:W-:Y:S01]  /*0450*/  ISETP.GT.AND P3, PT, R5, UR5, !P3 ;  /* 0x0000000505007c0c */ /* 0x000fe2000df64270 */
[----:B------:R-:W-:Y:S02]  /*0460*/  UIADD3 UR5, UPT, UPT, UR4, 0x6, URZ ;  /* 0x0000000604057890 */ /* 0x000fe4000fffe0ff */
[----:B------:R-:W-:Y:S01]  /*0470*/  VIADD R12, R10, 0x1 ;  /* 0x000000010a0c7836 */ /* 0x000fe20000000000 */
[----:B------:R-:W-:-:S02]  /*0480*/  FSETP.LT.OR P0, PT, R23, R8, P3 ;  /* 0x000000081700720b */ /* 0x000fc40001f01400 */
[----:B------:R-:W-:-:S04]  /*0490*/  FSETP.NEU.AND P3, PT, R25, R8, PT ;  /* 0x000000081900720b */ /* 0x000fc80003f6d000 */
[----:B------:R-:W-:Y:S01]  /*04a0*/  @!P1 IMAD.MOV R12, RZ, RZ, R10 ;  /* 0x000000ffff0c9224 */ /* 0x000fe200078e020a */
[----:B------:R-:W-:Y:S01]  /*04b0*/  ISETP.GT.AND P1, PT, R5, UR5, !P3 ;  /* 0x0000000505007c0c */ /* 0x000fe2000df24270 */
[----:B------:R-:W-:Y:S01]  /*04c0*/  UIADD3 UR5, UPT, UPT, UR4, 0x7, URZ ;  /* 0x0000000704057890 */ /* 0x000fe2000fffe0ff */
[-C--:B------:R-:W-:Y:S01]  /*04d0*/  FSETP.NEU.AND P3, PT, R27, R8.reuse, PT ;  /* 0x000000081b00720b */ /* 0x080fe20003f6d000 */
[----:B------:R-:W-:Y:S01]  /*04e0*/  UIADD3 UR4, UPT, UPT, UR4, 0x8, URZ ;  /* 0x0000000804047890 */ /* 0x000fe2000fffe0ff */
[----:B------:R-:W-:Y:S01]  /*04f0*/  FSETP.LT.OR P1, PT, R25, R8, P1 ;  /* 0x000000081900720b */ /* 0x000fe20000f21400 */
[----:B------:R-:W-:Y:S02]  /*0500*/  VIADD R10, R12, 0x1 ;  /* 0x000000010c0a7836 */ /* 0x000fe40000000000 */
[----:B------:R-:W-:Y:S01]  /*0510*/  ISETP.GT.AND P3, PT, R5, UR5, !P3 ;  /* 0x0000000505007c0c */ /* 0x000fe2000df64270 */
[----:B------:R-:W-:Y:S01]  /*0520*/  @!P0 IMAD.MOV R10, RZ, RZ, R12 ;  /* 0x000000ffff0a8224 */ /* 0x000fe200078e020c */
[----:B------:R-:W-:-:S02]  /*0530*/  ISETP.NE.AND P0, PT, R9, UR4, PT ;  /* 0x0000000409007c0c */ /* 0x000fc4000bf05270 */
[----:B------:R-:W-:Y:S01]  /*0540*/  FSETP.LT.OR P3, PT, R27, R8, P3 ;  /* 0x000000081b00720b */ /* 0x000fe20001f61400 */
[----:B------:R-:W-:-:S05]  /*0550*/  VIADD R12, R10, 0x1 ;  /* 0x000000010a0c7836 */ /* 0x000fca0000000000 */
[----:B------:R-:W-:Y:S01]  /*0560*/  @!P1 IMAD.MOV R12, RZ, RZ, R10 ;  /* 0x000000ffff0c9224 */ /* 0x000fe200078e020a */
[----:B------:R-:W-:-:S03]  /*0570*/  IADD3 R6, P1, PT, R6, 0x20, RZ ;  /* 0x0000002006067810 */ /* 0x000fc60007f3e0ff */
[----:B------:R-:W-:Y:S02]  /*0580*/  VIADD R10, R12, 0x1 ;  /* 0x000000010c0a7836 */ /* 0x000fe40000000000 */
[----:B------:R-:W-:Y:S02]  /*0590*/  IMAD.X R7, RZ, RZ, R7, P1 ;  /* 0x000000ffff077224 */ /* 0x000fe400008e0607 */
[----:B------:R-:W-:Y:S01]  /*05a0*/  @!P3 IMAD.MOV R10, RZ, RZ, R12 ;  /* 0x000000ffff0ab224 */ /* 0x000fe200078e020c */
[----:B------:R-:W-:Y:S06]  /*05b0*/  @P0 BRA `(.L_x_2) ;  /* 0xfffffffc00100947 */ /* 0x000fec000383ffff */
.L_x_1:
[----:B------:R-:W-:Y:S05]  /*05c0*/  @!P2 BRA `(.L_x_3) ;  /* 0x00000004000ca947 */ /* 0x000fea0003800000 */
[----:B------:R-:W-:Y:S02]  /*05d0*/  ISETP.GE.U32.AND P0, PT, R11, 0x4, PT ;  /* 0x000000040b00780c */ /* 0x000fe40003f06070 */
[----:B------:R-:W-:-:S04]  /*05e0*/  LOP3.LUT R14, R0, 0x3, RZ, 0xc0, !PT ;  /* 0x00000003000e7812 */ /* 0x000fc800078ec0ff */
[----:B------:R-:W-:-:S07]  /*05f0*/  ISETP.NE.AND P2, PT, R14, RZ, PT ;  /* 0x000000ff0e00720c */ /* 0x000fce0003f45270 */
[----:B------:R-:W-:Y:S06]  /*0600*/  @!P0 BRA `(.L_x_4) ;  /* 0x0000000000748947 */ /* 0x000fec0003800000 */
[----:B0-----:R-:W-:-:S05]  /*0610*/  IMAD.WIDE.U32 R6, R9, 0x4, R2 ;  /* 0x0000000409067825 */ /* 0x001fca00078e0002 */
[----:B------:R-:W2:Y:S04]  /*0620*/  LDG.E R11, desc[UR6][R6.64] ;  /* 0x00000006060b7981 */ /* 0x000ea8000c1e1900 */
[----:B------:R-:W3:Y:S04]  /*0630*/  LDG.E R13, desc[UR6][R6.64+0x4] ;  /* 0x00000406060d7981 */ /* 0x000ee8000c1e1900 */
[----:B------:R-:W4:Y:S04]  /*0640*/  LDG.E R15, desc[UR6][R6.64+0x8] ;  /* 0x00000806060f7981 */ /* 0x000f28000c1e1900 */
[----:B------:R0:W4:Y:S01]  /*0650*/  LDG.E R17, desc[UR6][R6.64+0xc] ;  /* 0x00000c0606117981 */ /* 0x000122000c1e1900 */
[----:B------:R-:W-:-:S02]  /*0660*/  VIADD R12, R9, 0x1 ;  /* 0x00000001090c7836 */ /* 0x000fc40000000000 */
[----:B0-----:R-:W-:Y:S01]  /*0670*/  VIADD R6, R9, 0x3 ;  /* 0x0000000309067836 */ /* 0x001fe20000000000 */
[----:B--2--5:R-:W-:-:S04]  /*0680*/  FSETP.NEU.AND P1, PT, R11, R8, PT ;  /* 0x000000080b00720b */ /* 0x024fc80003f2d000 */
[-C--:B------:R-:W-:Y:S02]  /*0690*/  ISETP.LT.AND P1, PT, R9, R5.reuse, !P1 ;  /* 0x000000050900720c */ /* 0x080fe40004f21270 */
[-C--:B---3--:R-:W-:Y:S02]  /*06a0*/  FSETP.NEU.AND P0, PT, R13, R8.reuse, PT ;  /* 0x000000080d00720b */ /* 0x088fe40003f0d000 */
[-C--:B------:R-:W-:Y:S01]  /*06b0*/  FSETP.LT.OR P1, PT, R11, R8.reuse, P1 ;  /* 0x000000080b00720b */ /* 0x080fe20000f21400 */
[----:B------:R-:W-:Y:S01]  /*06c0*/  VIADD R11, R10, 0x1 ;  /* 0x000000010a0b7836 */ /* 0x000fe20000000000 */
[----:B------:R-:W-:Y:S01]  /*06d0*/  ISETP.LT.AND P0, PT, R12, R5, !P0 ;  /* 0x000000050c00720c */ /* 0x000fe20004701270 */
[----:B------:R-:W-:Y:S01]  /*06e0*/  VIADD R12, R9, 0x2 ;  /* 0x00000002090c7836 */ /* 0x000fe20000000000 */
[-C--:B----4-:R-:W-:Y:S01]  /*06f0*/  FSETP.NEU.AND P3, PT, R15, R8.reuse, PT ;  /* 0x000000080f00720b */ /* 0x090fe20003f6d000 */
[----:B------:R-:W-:Y:S01]  /*0700*/  VIADD R9, R9, 0x4 ;  /* 0x0000000409097836 */ /* 0x000fe20000000000 */
[----:B------:R-:W-:-:S02]  /*0710*/  FSETP.LT.OR P0, PT, R13, R8, P0 ;  /* 0x000000080d00720b */ /* 0x000fc40000701400 */
[----:B------:R-:W-:-:S05]  /*0720*/  ISETP.LT.AND P3, PT, R12, R5, !P3 ;  /* 0x000000050c00720c */ /* 0x000fca0005f61270 */
[----:B------:R-:W-:Y:S01]  /*0730*/  @!P1 IMAD.MOV R11, RZ, RZ, R10 ;  /* 0x000000ffff0b9224 */ /* 0x000fe200078e020a */
[-C--:B------:R-:W-:Y:S02]  /*0740*/  FSETP.LT.OR P1, PT, R15, R8.reuse, P3 ;  /* 0x000000080f00720b */ /* 0x080fe40001f21400 */
[----:B------:R-:W-:Y:S01]  /*0750*/  FSETP.NEU.AND P3, PT, R17, R8, PT ;  /* 0x000000081100720b */ /* 0x000fe20003f6d000 */
[----:B------:R-:W-:Y:S02]  /*0760*/  VIADD R7, R11, 0x1 ;  /* 0x000000010b077836 */ /* 0x000fe40000000000 */
[----:B------:R-:W-:Y:S01]  /*0770*/  @!P0 IMAD.MOV R7, RZ, RZ, R11 ;  /* 0x000000ffff078224 */ /* 0x000fe200078e020b */
[----:B------:R-:W-:-:S03]  /*0780*/  ISETP.LT.AND P3, PT, R6, R5, !P3 ;  /* 0x000000050600720c */ /* 0x000fc60005f61270 */
[----:B------:R-:W-:Y:S01]  /*0790*/  VIADD R6, R7, 0x1 ;  /* 0x0000000107067836 */ /* 0x000fe20000000000 */
[----:B------:R-:W-:-:S03]  /*07a0*/  FSETP.LT.OR P3, PT, R17, R8, P3 ;  /* 0x000000081100720b */ /* 0x000fc60001f61400 */
[----:B------:R-:W-:-:S04]  /*07b0*/  @!P1 IMAD.MOV R6, RZ, RZ, R7 ;  /* 0x000000ffff069224 */ /* 0x000fc800078e0207 */
[----:B------:R-:W-:-:S06]  /*07c0*/  VIADD R10, R6, 0x1 ;  /* 0x00000001060a7836 */ /* 0x000fcc0000000000 */
[----:B------:R-:W-:-:S07]  /*07d0*/  @!P3 IMAD.MOV R10, RZ, RZ, R6 ;  /* 0x000000ffff0ab224 */ /* 0x000fce00078e0206 */
.L_x_4:
[----:B------:R-:W-:Y:S05]  /*07e0*/  @!P2 BRA `(.L_x_3) ;  /* 0x000000000084a947 */ /* 0x000fea0003800000 */
[----:B------:R-:W-:-:S13]  /*07f0*/  ISETP.NE.AND P3, PT, R14, 0x1, PT ;  /* 0x000000010e00780c */ /* 0x000fda0003f65270 */
[----:B0-----:R-:W-:-:S05]  /*0800*/  @P3 IMAD.WIDE.U32 R6, R9, 0x4, R2 ;  /* 0x0000000409063825 */ /* 0x001fca00078e0002 */
[----:B------:R-:W2:Y:S01]  /*0810*/  @P3 LDG.E R11, desc[UR6][R6.64] ;  /* 0x00000006060b3981 */ /* 0x000ea2000c1e1900 */
[----:B------:R-:W-:-:S03]  /*0820*/  LOP3.LUT R0, R0, 0x1, RZ, 0xc0, !PT ;  /* 0x0000000100007812 */ /* 0x000fc600078ec0ff */
[----:B------:R-:W3:Y:S01]  /*0830*/  @P3 LDG.E R13, desc[UR6][R6.64+0x4] ;  /* 0x00000406060d3981 */ /* 0x000ee2000c1e1900 */
[----:B------:R-:W-:Y:S01]  /*0840*/  ISETP.NE.U32.AND P2, PT, R0, 0x1, PT ;  /* 0x000000010000780c */ /* 0x000fe20003f45070 */
[----:B------:R-:W-:Y:S01]  /*0850*/  @P3 VIADD R0, R9, 0x1 ;  /* 0x0000000109003836 */ /* 0x000fe20000000000 */
[----:B--2--5:R-:W-:-:S04]  /*0860*/  @P3 FSETP.NEU.AND P0, PT, R11, R8, PT ;  /* 0x000000080b00320b */ /* 0x024fc80003f0d000 */
[C---:B------:R-:W-:Y:S01]  /*0870*/  @P3 ISETP.LT.AND P0, PT, R9.reuse, R5, !P0 ;  /* 0x000000050900320c */ /* 0x040fe20004701270 */
[----:B------:R-:W-:-:S06]  /*0880*/  @P3 VIADD R9, R9, 0x2 ;  /* 0x0000000209093836 */ /* 0x000fcc0000000000 */
[----:B------:R-:W-:-:S06]  /*0890*/  @!P2 IMAD.WIDE.U32 R2, R9, 0x4, R2 ;  /* 0x000000040902a825 */ /* 0x000fcc00078e0002 */
[----:B------:R0:W2:Y:S01]  /*08a0*/  @!P2 LDG.E R3, desc[UR6][R2.64] ;  /* 0x000000060203a981 */ /* 0x0000a2000c1e1900 */
[-C--:B------:R-:W-:Y:S02]  /*08b0*/  @P3 FSETP.LT.OR P0, PT, R11, R8.reuse, P0 ;  /* 0x000000080b00320b */ /* 0x080fe40000701400 */
[----:B---3--:R-:W-:Y:S02]  /*08c0*/  @P3 FSETP.NEU.AND P4, PT, R13, R8, PT ;  /* 0x000000080d00320b */ /* 0x008fe40003f8d000 */
[----:B------:R-:W-:Y:S02]  /*08d0*/  PLOP3.LUT P1, PT, PT, PT, PT, 0x80, 0x8 ;  /* 0x000000000008781c */ /* 0x000fe40003f2f070 */
[----:B------:R-:W-:Y:S02]  /*08e0*/  @P3 PLOP3.LUT P1, PT, P0, PT, PT, 0x80, 0x8 ;  /* 0x000000000008381c */ /* 0x000fe4000072f070 */
[----:B------:R-:W-:-:S04]  /*08f0*/  @P3 ISETP.LT.AND P4, PT, R0, R5, !P4 ;  /* 0x000000050000320c */ /* 0x000fc80006781270 */
[----:B------:R-:W-:Y:S02]  /*0900*/  @P3 FSETP.LT.OR P4, PT, R13, R8, P4 ;  /* 0x000000080d00320b */ /* 0x000fe40002781400 */
[----:B------:R-:W-:Y:S02]  /*0910*/  PLOP3.LUT P0, PT, PT, PT, PT, 0x80, 0x8 ;  /* 0x000000000008781c */ /* 0x000fe40003f0f070 */
[----:B------:R-:W-:Y:S01]  /*0920*/  @P3 PLOP3.LUT P0, PT, P4, PT, PT, 0x80, 0x8 ;  /* 0x000000000008381c */ /* 0x000fe2000270f070 */
[----:B------:R-:W-:Y:S02]  /*0930*/  @P3 VIADD R0, R10, 0x1 ;  /* 0x000000010a003836 */ /* 0x000fe40000000000 */
[----:B------:R-:W-:-:S04]  /*0940*/  @!P1 IMAD.MOV R0, RZ, RZ, R10 ;  /* 0x000000ffff009224 */ /* 0x000fc800078e020a */
[----:B0-----:R-:W-:-:S06]  /*0950*/  @P3 VIADD R2, R0, 0x1 ;  /* 0x0000000100023836 */ /* 0x001fcc0000000000 */
[----:B------:R-:W-:-:S04]  /*0960*/  @!P0 IMAD.MOV R2, RZ, RZ, R0 ;  /* 0x000000ffff028224 */ /* 0x000fc800078e0200 */
[----:B------:R-:W-:-:S04]  /*0970*/  @P3 IMAD.MOV.U32 R10, RZ, RZ, R2 ;  /* 0x000000ffff0a3224 */ /* 0x000fc800078e0002 */
[----:B------:R-:W-:Y:S01]  /*0980*/  @!P2 VIADD R0, R10, 0x1 ;  /* 0x000000010a00a836 */ /* 0x000fe20000000000 */
[----:B--2---:R-:W-:-:S04]  /*0990*/  @!P2 FSETP.NEU.AND P4, PT, R3, R8, PT ;  /* 0x000000080300a20b */ /* 0x004fc80003f8d000 */
[----:B------:R-:W-:-:S04]  /*09a0*/  @!P2 ISETP.LT.AND P1, PT, R9, R5, !P4 ;  /* 0x000000050900a20c */ /* 0x000fc80006721270 */
[----:B------:R-:W-:Y:S02]  /*09b0*/  @!P2 FSETP.LT.OR P4, PT, R3, R8, P1 ;  /* 0x000000080300a20b */ /* 0x000fe40000f81400 */
[----:B------:R-:W-:Y:S02]  /*09c0*/  PLOP3.LUT P1, PT, PT, PT, PT, 0x80, 0x8 ;  /* 0x000000000008781c */ /* 0x000fe40003f2f070 */
[----:B------:R-:W-:-:S13]  /*09d0*/  @!P2 PLOP3.LUT P1, PT, P4, PT, PT, 0x80, 0x8 ;  /* 0x000000000008a81c */ /* 0x000fda000272f070 */
[----:B------:R-:W-:-:S04]  /*09e0*/  @!P1 IMAD.MOV R0, RZ, RZ, R10 ;  /* 0x000000ffff009224 */ /* 0x000fc800078e020a */
[----:B------:R-:W-:-:S07]  /*09f0*/  @!P2 IMAD.MOV.U32 R10, RZ, RZ, R0 ;  /* 0x000000ffff0aa224 */ /* 0x000fce00078e0000 */
.L_x_3:
[----:B------:R-:W-:-:S07]  /*0a00*/  IMAD.MOV.U32 R11, RZ, RZ, RZ ;  /* 0x000000ffff0b7224 */ /* 0x000fce00078e00ff */
.L_x_0:
[----:B------:R-:W0:Y:S02]  /*0a10*/  LDCU.64 UR4, c[0x0][0x398] ;  /* 0x00007300ff0477ac */ /* 0x000e240008000a00 */
[----:B0-----:R-:W-:-:S04]  /*0a20*/  LEA R2, P0, R10, UR4, 0x2 ;  /* 0x000000040a027c11 */ /* 0x001fc8000f8010ff */
[----:B------:R-:W-:-:S05]  /*0a30*/  LEA.HI.X R3, R10, UR5, R11, 0x2, P0 ;  /* 0x000000050a037c11 */ /* 0x000fca00080f140b */
[----:B-----5:R-:W-:Y:S01]  /*0a40*/  STG.E desc[UR6][R2.64], R4 ;  /* 0x0000000402007986 */ /* 0x020fe2000c101906 */
[----:B------:R-:W-:Y:S05]  /*0a50*/  EXIT ;  /* 0x000000000000794d */ /* 0x000fea0003800000 */
.L_x_5:
[----:B------:R-:W-:-:S00]  /*0a60*/  BRA `(.L_x_5) ;  /* 0xfffffffc00fc7947 */ /* 0x000fc0000383ffff */
[----:B------:R-:W-:-:S00]  /*0a70*/  NOP ;  /* 0x0000000000007918 */ /* 0x000fc00000000000 */
        /* <DEDUP_REMOVED lines=8> */
.L_x_23:


//--------------------- .text._Z9calcDistEiiPfS_S_ --------------------------
	.section	.text._Z9calcDistEiiPfS_S_,"ax",@progbits
	.align	128
        .global         _Z9calcDistEiiPfS_S_
        .type           _Z9calcDistEiiPfS_S_,@function
        .size           _Z9calcDistEiiPfS_S_,(.L_x_22 - _Z9calcDistEiiPfS_S_)
        .other          _Z9calcDistEiiPfS_S_,@"STO_CUDA_ENTRY STV_DEFAULT"
_Z9calcDistEiiPfS_S_:
.text._Z9calcDistEiiPfS_S_:
[----:B------:R-:W-:Y:S01]  /*0000*/  LDC R1, c[0x0][0x37c] ;  /* 0x0000df00ff017b82 */ /* 0x000fe20000000800 */
[----:B------:R-:W0:Y:S07]  /*0010*/  S2R R3, SR_TID.X ;  /* 0x0000000000037919 */ /* 0x000e2e0000002100 */
[----:B------:R-:W0:Y:S01]  /*0020*/  S2UR UR4, SR_CTAID.X ;  /* 0x00000000000479c3 */ /* 0x000e220000002500 */
[----:B------:R-:W1:Y:S07]  /*0030*/  LDCU UR5, c[0x0][0x380] ;  /* 0x00007000ff0577ac */ /* 0x000e6e0008000800 */
[----:B------:R-:W0:Y:S02]  /*0040*/  LDC R6, c[0x0][0x360] ;  /* 0x0000d800ff067b82 */ /* 0x000e240000000800 */
[----:B0-----:R-:W-:-:S05]  /*0050*/  IMAD R6, R6, UR4, R3 ;  /* 0x0000000406067c24 */ /* 0x001fca000f8e0203 */
[----:B-1----:R-:W-:-:S13]  /*0060*/  ISETP.GE.AND P0, PT, R6, UR5, PT ;  /* 0x0000000506007c0c */ /* 0x002fda000bf06270 */
[----:B------:R-:W-:Y:S05]  /*0070*/  @P0 EXIT ;  /* 0x000000000000094d */ /* 0x000fea0003800000 */
[----:B------:R-:W0:Y:S01]  /*0080*/  LDCU UR6, c[0x0][0x384] ;  /* 0x00007080ff0677ac */ /* 0x000e220008000800 */
[----:B------:R-:W-:Y:S01]  /*0090*/  HFMA2 R0, -RZ, RZ, 0, 0 ;  /* 0x00000000ff007431 */ /* 0x000fe200000001ff */
[----:B------:R-:W1:Y:S01]  /*00a0*/  LDCU.64 UR10, c[0x0][0x358] ;  /* 0x00006b00ff0a77ac */ /* 0x000e620008000a00 */
[----:B0-----:R-:W-:-:S09]  /*00b0*/  UISETP.GE.AND UP0, UPT, UR6, 0x1, UPT ;  /* 0x000000010600788c */ /* 0x001fd2000bf06270 */
[----:B-1----:R-:W-:Y:S05]  /*00c0*/  BRA.U !UP0, `(.L_x_6) ;  /* 0x0000001108307547 */ /* 0x002fea000b800000 */
[----:B------:R-:W-:Y:S02]  /*00d0*/  UISETP.NE.AND UP0, UPT, UR6, 0x1, UPT ;  /* 0x000000010600788c */ /* 0x000fe4000bf05270 */
[----:B------:R-:W-:Y:S01]  /*00e0*/  IMAD R7, R6, UR6, RZ ;  /* 0x0000000606077c24 */ /* 0x000fe2000f8e02ff */
[----:B------:R-:W-:Y:S01]  /*00f0*/  MOV R0, RZ ;  /* 0x000000ff00007202 */ /* 0x000fe20000000f00 */
[----:B------:R-:W-:Y:S01]  /*0100*/  UMOV UR4, URZ ;  /* 0x000000ff00047c82 */ /* 0x000fe20008000000 */
[----:B------:R-:W-:Y:S02]  /*0110*/  UMOV UR5, URZ ;  /* 0x000000ff00057c82 */ /* 0x000fe40008000000 */
[----:B------:R-:W-:Y:S02]  /*0120*/  SHF.R.S32.HI R8, RZ, 0x1f, R7 ;  /* 0x0000001fff087819 */ /* 0x000fe40000011407 */
[----:B------:R-:W-:Y:S05]  /*0130*/  BRA.U !UP0, `(.L_x_7) ;  /* 0x0000000908ac7547 */ /* 0x000fea000b800000 */
[----:B------:R-:W0:Y:S01]  /*0140*/  LDCU.64 UR8, c[0x0][0x388] ;  /* 0x00007100ff0877ac */ /* 0x000e220008000a00 */
[----:B------:R-:W-:Y:S01]  /*0150*/  MOV R0, RZ ;  /* 0x000000ff00007202 */ /* 0x000fe20000000f00 */
[----:B------:R-:W1:Y:S01]  /*0160*/  LDCU.64 UR12, c[0x0][0x390] ;  /* 0x00007200ff0c77ac */ /* 0x000e620008000a00 */
[----:B------:R-:W-:-:S04]  /*0170*/  ULOP3.LUT UR4, UR6, 0x7ffffffe, URZ, 0xc0, !UPT ;  /* 0x7ffffffe06047892 */ /* 0x000fc8000f8ec0ff */
[----:B------:R-:W-:Y:S02]  /*0180*/  UIADD3 UR7, UPT, UPT, -UR4, URZ, URZ ;  /* 0x000000ff04077290 */ /* 0x000fe4000fffe1ff */
[----:B0-----:R-:W-:Y:S01]  /*0190*/  UIADD3 UR5, UP0, UPT, UR8, 0x4, URZ ;  /* 0x0000000408057890 */ /* 0x001fe2000ff1e0ff */
[----:B-1----:R-:W-:-:S03]  /*01a0*/  LEA R4, P0, R7, UR12, 0x2 ;  /* 0x0000000c07047c11 */ /* 0x002fc6000f8010ff */
[----:B------:R-:W-:Y:S02]  /*01b0*/  UIADD3.X UR6, UPT, UPT, URZ, UR9, URZ, UP0, !UPT ;  /* 0x00000009ff067290 */ /* 0x000fe400087fe4ff */
[----:B------:R-:W-:Y:S02]  /*01c0*/  MOV R2, UR5 ;  /* 0x0000000500027c02 */ /* 0x000fe40008000f00 */
[----:B------:R-:W-:Y:S02]  /*01d0*/  LEA.HI.X R5, R7, UR13, R8, 0x2, P0 ;  /* 0x0000000d07057c11 */ /* 0x000fe400080f1408 */
[----:B------:R-:W-:Y:S02]  /*01e0*/  IADD3 R4, P0, PT, R4, 0x4, RZ ;  /* 0x0000000404047810 */ /* 0x000fe40007f1e0ff */
[----:B------:R-:W-:Y:S02]  /*01f0*/  MOV R3, UR6 ;  /* 0x0000000600037c02 */ /* 0x000fe40008000f00 */
[----:B------:R-:W-:-:S09]  /*0200*/  IADD3.X R5, PT, PT, RZ, R5, RZ, P0, !PT ;  /* 0x00000005ff057210 */ /* 0x000fd200007fe4ff */
.L_x_13:
[----:B------:R-:W2:Y:S04]  /*0210*/  LDG.E R10, desc[UR10][R4.64+-0x4] ;  /* 0xfffffc0a040a7981 */ /* 0x000ea8000c1e1900 */
[----:B------:R-:W2:Y:S04]  /*0220*/  LDG.E R9, desc[UR10][R2.64+-0x4] ;  /* 0xfffffc0a02097981 */ /* 0x000ea8000c1e1900 */
[----:B------:R-:W3:Y:S04]  /*0230*/  LDG.E R11, desc[UR10][R4.64] ;  /* 0x0000000a040b7981 */ /* 0x000ee8000c1e1900 */
[----:B------:R-:W3:Y:S01]  /*0240*/  LDG.E R12, desc[UR10][R2.64] ;  /* 0x0000000a020c7981 */ /* 0x000ee2000c1e1900 */
[----:B------:R-:W-:Y:S01]  /*0250*/  UIADD3 UR7, UPT, UPT, UR7, 0x2, URZ ;  /* 0x0000000207077890 */ /* 0x000fe2000fffe0ff */
[----:B------:R-:W-:Y:S03]  /*0260*/  BSSY.RECONVERGENT B0, `(.L_x_8) ;  /* 0x0000049000007945 */ /* 0x000fe60003800200 */
[----:B------:R-:W-:Y:S01]  /*0270*/  UISETP.NE.AND UP0, UPT, UR7, URZ, UPT ;  /* 0x000000ff0700728c */ /* 0x000fe2000bf05270 */
[----:B--2---:R-:W-:-:S05]  /*0280*/  FADD R10, R10, -R9 ;  /* 0x800000090a0a7221 */ /* 0x004fca0000000000 */
[----:B------:R-:W-:Y:S01]  /*0290*/  FSETP.NEU.AND P0, PT, R10, 1, PT ;  /* 0x3f8000000a00780b */ /* 0x000fe20003f0d000 */
[----:B---3--:R-:W-:Y:S01]  /*02a0*/  FADD R9, R11, -R12 ;  /* 0x8000000c0b097221 */ /* 0x008fe20000000000 */
[----:B------:R-:W-:-:S04]  /*02b0*/  HFMA2 R11, -RZ, RZ, 1.875, 0 ;  /* 0x3f800000ff0b7431 */ /* 0x000fc800000001ff */
[----:B------:R-:W-:-:S07]  /*02c0*/  FSETP.NEU.AND P1, PT, R9, 1, PT ;  /* 0x3f8000000900780b */ /* 0x000fce0003f2d000 */
[----:B------:R-:W-:Y:S06]  /*02d0*/  @!P0 BRA `(.L_x_9) ;  /* 0x0000000400048947 */ /* 0x000fec0003800000 */
[----:B------:R-:W-:-:S13]  /*02e0*/  FSETP.NAN.AND P0, PT, |R10|, |R10|, PT ;  /* 0x4000000a0a00720b */ /* 0x000fda0003f08200 */
[----:B------:R-:W-:Y:S01]  /*02f0*/  @P0 FADD R11, R10, 2 ;  /* 0x400000000a0b0421 */ /* 0x000fe20000000000 */
[----:B------:R-:W-:Y:S06]  /*0300*/  @P0 BRA `(.L_x_9) ;  /* 0x0000000000f80947 */ /* 0x000fec0003800000 */
[C---:B------:R-:W-:Y:S01]  /*0310*/  FMUL R11, |R10|.reuse, 16777216 ;  /* 0x4b8000000a0b7820 */ /* 0x040fe20000400200 */
[C---:B------:R-:W-:Y:S02]  /*0320*/  FSETP.GEU.AND P0, PT, |R10|.reuse, 1.175494350822287508e-38, PT ;  /* 0x008000000a00780b */ /* 0x040fe40003f0e200 */
[----:B------:R-:W-:Y:S02]  /*0330*/  MOV R18, 0x3a2c32e4 ;  /* 0x3a2c32e400127802 */ /* 0x000fe40000000f00 */
[----:B------:R-:W-:Y:S02]  /*0340*/  FSEL R11, R11, |R10|, !P0 ;  /* 0x4000000a0b0b7208 */ /* 0x000fe40004000000 */
[----:B------:R-:W-:Y:S02]  /*0350*/  FSEL R13, RZ, -24, P0 ;  /* 0xc1c00000ff0d7808 */ /* 0x000fe40000000000 */
[----:B------:R-:W-:Y:S02]  /*0360*/  IADD3 R12, PT, PT, R11, -0x3f3504f3, RZ ;  /* 0xc0cafb0d0b0c7810 */ /* 0x000fe40007ffe0ff */
[----:B------:R-:W-:-:S02]  /*0370*/  FSETP.NEU.AND P0, PT, |R10|, +INF , PT ;  /* 0x7f8000000a00780b */ /* 0x000fc40003f0d200 */
[----:B------:R-:W-:Y:S02]  /*0380*/  LOP3.LUT R12, R12, 0xff800000, RZ, 0xc0, !PT ;  /* 0xff8000000c0c7812 */ /* 0x000fe400078ec0ff */
[----:B------:R-:W-:Y:S02]  /*0390*/  FSETP.NEU.AND P0, PT, R10, RZ, P0 ;  /* 0x000000ff0a00720b */ /* 0x000fe4000070d000 */
[-C--:B------:R-:W-:Y:S02]  /*03a0*/  IADD3 R11, PT, PT, R11, -R12.reuse, RZ ;  /* 0x8000000c0b0b7210 */ /* 0x080fe40007ffe0ff */
[----:B------:R-:W-:-:S03]  /*03b0*/  I2FP.F32.S32 R12, R12 ;  /* 0x0000000c000c7245 */ /* 0x000fc60000201400 */
[C---:B------:R-:W-:Y:S01]  /*03c0*/  FADD R15, R11.reuse, 1 ;  /* 0x3f8000000b0f7421 */ /* 0x040fe20000000000 */
[----:B------:R-:W-:-:S04]  /*03d0*/  FADD R16, R11, -1 ;  /* 0xbf8000000b107421 */ /* 0x000fc80000000000 */
[----:B------:R-:W-:Y:S01]  /*03e0*/  FADD R14, R16, R16 ;  /* 0x00000010100e7221 */ /* 0x000fe20000000000 */
[----:B------:R-:W0:Y:S01]  /*03f0*/  MUFU.RCP R15, R15 ;  /* 0x0000000f000f7308 */ /* 0x000e220000001000 */
[----:B------:R-:W-:Y:S02]  /*0400*/  @!P0 FADD R10, R10, R10 ;  /* 0x0000000a0a0a8221 */ /* 0x000fe40000000000 */
[----:B0-----:R-:W-:Y:S01]  /*0410*/  FMUL R11, R15, R14 ;  /* 0x0000000e0f0b7220 */ /* 0x001fe20000400000 */
[----:B------:R-:W-:-:S03]  /*0420*/  FFMA R14, R12, 1.1920928955078125e-07, R13 ;  /* 0x340000000c0e7823 */ /* 0x000fc6000000000d */
[----:B------:R-:W-:Y:S01]  /*0430*/  FADD R17, R16, -R11 ;  /* 0x8000000b10117221 */ /* 0x000fe20000000000 */
[CC--:B------:R-:W-:Y:S01]  /*0440*/  FMUL R13, R11.reuse, R11.reuse ;  /* 0x0000000b0b0d7220 */ /* 0x0c0fe20000400000 */
[----:B------:R-:W-:Y:S02]  /*0450*/  FFMA R12, R11, 1.4426950216293334961, R14 ;  /* 0x3fb8aa3b0b0c7823 */ /* 0x000fe4000000000e */
[----:B------:R-:W-:Y:S01]  /*0460*/  FADD R17, R17, R17 ;  /* 0x0000001111117221 */ /* 0x000fe20000000000 */
[C---:B------:R-:W-:Y:S01]  /*0470*/  FFMA R18, R13.reuse, R18, 0.0032181653659790754318 ;  /* 0x3b52e7db0d127423 */ /* 0x040fe20000000012 */
[----:B------:R-:W-:Y:S02]  /*0480*/  FADD R14, R14, -R12 ;  /* 0x8000000c0e0e7221 */ /* 0x000fe40000000000 */
[----:B------:R-:W-:Y:S01]  /*0490*/  FFMA R16, R16, -R11, R17 ;  /* 0x8000000b10107223 */ /* 0x000fe20000000011 */
[----:B------:R-:W-:Y:S01]  /*04a0*/  FFMA R18, R13, R18, 0.018033718690276145935 ;  /* 0x3c93bb730d127423 */ /* 0x000fe20000000012 */
[----:B------:R-:W-:-:S02]  /*04b0*/  FFMA R17, R11, 1.4426950216293334961, R14 ;  /* 0x3fb8aa3b0b117823 */ /* 0x000fc4000000000e */
[----:B------:R-:W-:Y:S01]  /*04c0*/  FMUL R16, R15, R16 ;  /* 0x000000100f107220 */ /* 0x000fe20000400000 */
[----:B------:R-:W-:-:S03]  /*04d0*/  FFMA R18, R13, R18, 0.12022458761930465698 ;  /* 0x3df6384f0d127423 */ /* 0x000fc60000000012 */
[----:B------:R-:W-:Y:S01]  /*04e0*/  FFMA R14, R16, 1.4426950216293334961, R17 ;  /* 0x3fb8aa3b100e7823 */ /* 0x000fe20000000011 */
[----:B------:R-:W-:-:S03]  /*04f0*/  FMUL R18, R13, R18 ;  /* 0x000000120d127220 */ /* 0x000fc60000400000 */
[----:B------:R-:W-:Y:S01]  /*0500*/  FFMA R15, R11, 1.9251366722983220825e-08, R14 ;  /* 0x32a55e340b0f7823 */ /* 0x000fe2000000000e */
[----:B------:R-:W-:-:S04]  /*0510*/  FMUL R13, R18, 3 ;  /* 0x40400000120d7820 */ /* 0x000fc80000400000 */
[----:B------:R-:W-:Y:S01]  /*0520*/  FFMA R13, R16, R13, R15 ;  /* 0x0000000d100d7223 */ /* 0x000fe2000000000f */
[----:B------:R-:W-:-:S03]  /*0530*/  HFMA2 R16, -RZ, RZ, 0.64013671875, -15.109375 ;  /* 0x391fcb8eff107431 */ /* 0x000fc600000001ff */
[----:B------:R-:W-:-:S04]  /*0540*/  FFMA R13, R11, R18, R13 ;  /* 0x000000120b0d7223 */ /* 0x000fc8000000000d */
[----:B------:R-:W-:-:S04]  /*0550*/  FADD R11, R12, R13 ;  /* 0x0000000d0c0b7221 */ /* 0x000fc80000000000 */
[----:B------:R-:W-:Y:S01]  /*0560*/  FMUL R14, R11, 2 ;  /* 0x400000000b0e7820 */ /* 0x000fe20000400000 */
[----:B------:R-:W-:-:S03]  /*0570*/  FADD R12, -R12, R11 ;  /* 0x0000000b0c0c7221 */ /* 0x000fc60000000100 */
[----:B------:R-:W0:Y:S01]  /*0580*/  FRND R15, R14 ;  /* 0x0000000e000f7307 */ /* 0x000e220000201000 */
[----:B------:R-:W-:Y:S01]  /*0590*/  FADD R12, R13, -R12 ;  /* 0x8000000c0d0c7221 */ /* 0x000fe20000000000 */
[----:B------:R-:W-:Y:S01]  /*05a0*/  FFMA R11, R11, 2, -R14 ;  /* 0x400000000b0b7823 */ /* 0x000fe2000000080e */
[----:B------:R-:W-:-:S03]  /*05b0*/  FSETP.GT.AND P3, PT, |R14|, 152, PT ;  /* 0x431800000e00780b */ /* 0x000fc60003f64200 */
[----:B------:R-:W-:Y:S02]  /*05c0*/  FFMA R12, R12, 2, R11 ;  /* 0x400000000c0c7823 */ /* 0x000fe4000000000b */
[----:B------:R-:W1:Y:S01]  /*05d0*/  F2I.NTZ R13, R14 ;  /* 0x0000000e000d7305 */ /* 0x000e620000203100 */
[----:B0-----:R-:W-:Y:S01]  /*05e0*/  FADD R11, R14, -R15 ;  /* 0x8000000f0e0b7221 */ /* 0x001fe20000000000 */
[----:B------:R-:W-:-:S03]  /*05f0*/  FSETP.GT.AND P2, PT, R15, RZ, PT ;  /* 0x000000ff0f00720b */ /* 0x000fc60003f44000 */
[----:B------:R-:W-:-:S04]  /*0600*/  FADD R11, R11, R12 ;  /* 0x0000000c0b0b7221 */ /* 0x000fc80000000000 */
[----:B------:R-:W-:-:S04]  /*0610*/  FFMA R12, R11, R16, 0.0013391353422775864601 ;  /* 0x3aaf85ed0b0c7423 */ /* 0x000fc80000000010 */
[----:B------:R-:W-:-:S04]  /*0620*/  FFMA R12, R11, R12, 0.0096188392490148544312 ;  /* 0x3c1d98560b0c7423 */ /* 0x000fc8000000000c */
[----:B------:R-:W-:-:S04]  /*0630*/  FFMA R12, R11, R12, 0.055503588169813156128 ;  /* 0x3d6357bb0b0c7423 */ /* 0x000fc8000000000c */
[C---:B------:R-:W-:Y:S01]  /*0640*/  FFMA R16, R11.reuse, R12, 0.24022644758224487305 ;  /* 0x3e75fdec0b107423 */ /* 0x040fe2000000000c */
[----:B------:R-:W-:Y:S02]  /*0650*/  SEL R12, RZ, 0x83000000, P2 ;  /* 0x83000000ff0c7807 */ /* 0x000fe40001000000 */
[----:B------:R-:W-:Y:S01]  /*0660*/  FSETP.GEU.AND P2, PT, R14, RZ, PT ;  /* 0x000000ff0e00720b */ /* 0x000fe20003f4e000 */
[----:B------:R-:W-:Y:S01]  /*0670*/  FFMA R16, R11, R16, 0.69314718246459960938 ;  /* 0x3f3172180b107423 */ /* 0x000fe20000000010 */
[----:B------:R-:W-:Y:S02]  /*0680*/  IADD3 R15, PT, PT, R12, 0x7f000000, RZ ;  /* 0x7f0000000c0f7810 */ /* 0x000fe40007ffe0ff */
[----:B-1----:R-:W-:Y:S01]  /*0690*/  LEA R13, R13, -R12, 0x17 ;  /* 0x8000000c0d0d7211 */ /* 0x002fe200078eb8ff */
[----:B------:R-:W-:Y:S01]  /*06a0*/  FFMA R16, R11, R16, 1 ;  /* 0x3f8000000b107423 */ /* 0x000fe20000000010 */
[----:B------:R-:W-:-:S03]  /*06b0*/  FSEL R11, RZ, +INF , !P2 ;  /* 0x7f800000ff0b7808 */ /* 0x000fc60005000000 */
[----:B------:R-:W-:-:S04]  /*06c0*/  FMUL R16, R15, R16 ;  /* 0x000000100f107220 */ /* 0x000fc80000400000 */
[----:B------:R-:W-:Y:S01]  /*06d0*/  @!P3 FMUL R11, R13, R16 ;  /* 0x000000100d0bb220 */ /* 0x000fe20000400000 */
[----:B------:R-:W-:-:S07]  /*06e0*/  @!P0 LOP3.LUT R11, R10, 0x7fffffff, RZ, 0xc0, !PT ;  /* 0x7fffffff0a0b8812 */ /* 0x000fce00078ec0ff */
.L_x_9:
[----:B------:R-:W-:Y:S05]  /*06f0*/  BSYNC.RECONVERGENT B0 ;  /* 0x0000000000007941 */ /* 0x000fea0003800200 */
.L_x_8:
[----:B------:R-:W-:Y:S01]  /*0700*/  BSSY.RECONVERGENT B0, `(.L_x_10) ;  /* 0x0000047000007945 */ /* 0x000fe20003800200 */
[----:B------:R-:W-:Y:S01]  /*0710*/  MOV R13, 0x3f800000 ;  /* 0x3f800000000d7802 */ /* 0x000fe20000000f00 */
[----:B------:R-:W-:Y:S02]  /*0720*/  FADD R0, R11, R0 ;  /* 0x000000000b007221 */ /* 0x000fe40000000000 */
[----:B------:R-:W-:Y:S05]  /*0730*/  @!P1 BRA `(.L_x_11) ;  /* 0x00000004000c9947 */ /* 0x000fea0003800000 */
[----:B------:R-:W-:-:S13]  /*0740*/  FSETP.NAN.AND P0, PT, |R9|, |R9|, PT ;  /* 0x400000090900720b */ /* 0x000fda0003f08200 */
[----:B------:R-:W-:Y:S05]  /*0750*/  @P0 BRA `(.L_x_12) ;  /* 0x0000000400000947 */ /* 0x000fea0003800000 */
[C---:B------:R-:W-:Y:S01]  /*0760*/  FMUL R10, |R9|.reuse, 16777216 ;  /* 0x4b800000090a7820 */ /* 0x040fe20000400200 */
[C---:B------:R-:W-:Y:S01]  /*0770*/  FSETP.GEU.AND P0, PT, |R9|.reuse, 1.175494350822287508e-38, PT ;  /* 0x008000000900780b */ /* 0x040fe20003f0e200 */
[----:B------:R-:W-:Y:S01]  /*0780*/  HFMA2 R17, -RZ, RZ, 0.771484375, 0.21533203125 ;  /* 0x3a2c32e4ff117431 */ /* 0x000fe200000001ff */
[----:B------:R-:W-:Y:S02]  /*0790*/  FSETP.NEU.AND P3, PT, R9, RZ, PT ;  /* 0x000000ff0900720b */ /* 0x000fe40003f6d000 */
[----:B------:R-:W-:Y:S02]  /*07a0*/  FSEL R10, R10, |R9|, !P0 ;  /* 0x400000090a0a7208 */ /* 0x000fe40004000000 */
[----:B------:R-:W-:Y:S02]  /*07b0*/  FSEL R12, RZ, -24, P0 ;  /* 0xc1c00000ff0c7808 */ /* 0x000fe40000000000 */
[----:B------:R-:W-:-:S04]  /*07c0*/  IADD3 R11, PT, PT, R10, -0x3f3504f3, RZ ;  /* 0xc0cafb0d0a0b7810 */ /* 0x000fc80007ffe0ff */
[----:B------:R-:W-:-:S04]  /*07d0*/  LOP3.LUT R11, R11, 0xff800000, RZ, 0xc0, !PT ;  /* 0xff8000000b0b7812 */ /* 0x000fc800078ec0ff */
[-C--:B------:R-:W-:Y:S02]  /*07e0*/  IADD3 R10, PT, PT, R10, -R11.reuse, RZ ;  /* 0x8000000b0a0a7210 */ /* 0x080fe40007ffe0ff */
[----:B------:R-:W-:-:S03]  /*07f0*/  I2FP.F32.S32 R11, R11 ;  /* 0x0000000b000b7245 */ /* 0x000fc60000201400 */
[C---:B------:R-:W-:Y:S01]  /*0800*/  FADD R14, R10.reuse, 1 ;  /* 0x3f8000000a0e7421 */ /* 0x040fe20000000000 */
[----:B------:R-:W-:-:S04]  /*0810*/  FADD R15, R10, -1 ;  /* 0xbf8000000a0f7421 */ /* 0x000fc80000000000 */
[----:B------:R-:W-:Y:S01]  /*0820*/  FADD R13, R15, R15 ;  /* 0x0000000f0f0d7221 */ /* 0x000fe20000000000 */
[----:B------:R-:W0:Y:S03]  /*0830*/  MUFU.RCP R14, R14 ;  /* 0x0000000e000e7308 */ /* 0x000e260000001000 */
        /* <DEDUP_REMOVED lines=18> */
[----:B------:R-:W-:-:S03]  /*0960*/  MOV R15, 0x391fcb8e ;  /* 0x391fcb8e000f7802 */ /* 0x000fc60000000f00 */
[----:B------:R-:W-:-:S04]  /*0970*/  FFMA R12, R10, R17, R12 ;  /* 0x000000110a0c7223 */ /* 0x000fc8000000000c */
[----:B------:R-:W-:-:S04]  /*0980*/  FADD R10, R11, R12 ;  /* 0x0000000c0b0a7221 */ /* 0x000fc80000000000 */
[----:B------:R-:W-:Y:S01]  /*0990*/  FMUL R13, R10, 2 ;  /* 0x400000000a0d7820 */ /* 0x000fe20000400000 */
[----:B------:R-:W-:-:S03]  /*09a0*/  FADD R11, -R11, R10 ;  /* 0x0000000a0b0b7221 */ /* 0x000fc60000000100 */
[----:B------:R-:W0:Y:S01]  /*09b0*/  FRND R14, R13 ;  /* 0x0000000d000e7307 */ /* 0x000e220000201000 */
[----:B------:R-:W-:Y:S01]  /*09c0*/  FADD R11, R12, -R11 ;  /* 0x8000000b0c0b7221 */ /* 0x000fe20000000000 */
[----:B------:R-:W-:Y:S01]  /*09d0*/  FFMA R10, R10, 2, -R13 ;  /* 0x400000000a0a7823 */ /* 0x000fe2000000080d */
[C---:B------:R-:W-:Y:S02]  /*09e0*/  FSETP.GT.AND P1, PT, |R13|.reuse, 152, PT ;  /* 0x431800000d00780b */ /* 0x040fe40003f24200 */
[----:B------:R-:W-:Y:S01]  /*09f0*/  FSETP.GEU.AND P2, PT, R13, RZ, PT ;  /* 0x000000ff0d00720b */ /* 0x000fe20003f4e000 */
[----:B------:R-:W-:Y:S02]  /*0a00*/  FFMA R11, R11, 2, R10 ;  /* 0x400000000b0b7823 */ /* 0x000fe4000000000a */
[----:B------:R1:W2:Y:S01]  /*0a10*/  F2I.NTZ R12, R13 ;  /* 0x0000000d000c7305 */ /* 0x0002a20000203100 */
[----:B0-----:R-:W-:Y:S01]  /*0a20*/  FADD R10, R13, -R14 ;  /* 0x8000000e0d0a7221 */ /* 0x001fe20000000000 */
[----:B------:R-:W-:-:S02]  /*0a30*/  FSETP.GT.AND P0, PT, R14, RZ, PT ;  /* 0x000000ff0e00720b */ /* 0x000fc40003f04000 */
[----:B-1----:R-:W-:Y:S01]  /*0a40*/  FSEL R13, RZ, +INF , !P2 ;  /* 0x7f800000ff0d7808 */ /* 0x002fe20005000000 */
[----:B------:R-:W-:-:S04]  /*0a50*/  FADD R10, R10, R11 ;  /* 0x0000000b0a0a7221 */ /* 0x000fc80000000000 */
[----:B------:R-:W-:-:S04]  /*0a60*/  FFMA R11, R10, R15, 0.0013391353422775864601 ;  /* 0x3aaf85ed0a0b7423 */ /* 0x000fc8000000000f */
[----:B------:R-:W-:-:S04]  /*0a70*/  FFMA R11, R10, R11, 0.0096188392490148544312 ;  /* 0x3c1d98560a0b7423 */ /* 0x000fc8000000000b */
[----:B------:R-:W-:-:S04]  /*0a80*/  FFMA R11, R10, R11, 0.055503588169813156128 ;  /* 0x3d6357bb0a0b7423 */ /* 0x000fc8000000000b */
[C---:B------:R-:W-:Y:S01]  /*0a90*/  FFMA R15, R10.reuse, R11, 0.24022644758224487305 ;  /* 0x3e75fdec0a0f7423 */ /* 0x040fe2000000000b */
[----:B------:R-:W-:Y:S02]  /*0aa0*/  SEL R11, RZ, 0x83000000, P0 ;  /* 0x83000000ff0b7807 */ /* 0x000fe40000000000 */
[----:B------:R-:W-:Y:S01]  /*0ab0*/  FSETP.NEU.AND P0, PT, |R9|, +INF , PT ;  /* 0x7f8000000900780b */ /* 0x000fe20003f0d200 */
[----:B------:R-:W-:Y:S01]  /*0ac0*/  FFMA R15, R10, R15, 0.69314718246459960938 ;  /* 0x3f3172180a0f7423 */ /* 0x000fe2000000000f */
[----:B--2---:R-:W-:Y:S02]  /*0ad0*/  LEA R12, R12, -R11, 0x17 ;  /* 0x8000000b0c0c7211 */ /* 0x004fe400078eb8ff */
[----:B------:R-:W-:Y:S01]  /*0ae0*/  IADD3 R11, PT, PT, R11, 0x7f000000, RZ ;  /* 0x7f0000000b0b7810 */ /* 0x000fe20007ffe0ff */
[----:B------:R-:W-:-:S04]  /*0af0*/  FFMA R10, R10, R15, 1 ;  /* 0x3f8000000a0a7423 */ /* 0x000fc8000000000f */
[----:B------:R-:W-:-:S04]  /*0b00*/  FMUL R11, R11, R10 ;  /* 0x0000000a0b0b7220 */ /* 0x000fc80000400000 */
[----:B------:R-:W-:Y:S01]  /*0b10*/  @!P1 FMUL R13, R12, R11 ;  /* 0x0000000b0c0d9220 */ /* 0x000fe20000400000 */
[----:B------:R-:W-:Y:S06]  /*0b20*/  @P0 BRA P3, `(.L_x_11) ;  /* 0x0000000000100947 */ /* 0x000fec0001800000 */
[----:B------:R-:W-:-:S05]  /*0b30*/  FADD R9, R9, R9 ;  /* 0x0000000909097221 */ /* 0x000fca0000000000 */
[----:B------:R-:W-:Y:S01]  /*0b40*/  LOP3.LUT R13, R9, 0x7fffffff, RZ, 0xc0, !PT ;  /* 0x7fffffff090d7812 */ /* 0x000fe200078ec0ff */
[----:B------:R-:W-:Y:S06]  /*0b50*/  BRA `(.L_x_11) ;  /* 0x0000000000047947 */ /* 0x000fec0003800000 */
.L_x_12:
[----:B------:R-:W-:-:S07]  /*0b60*/  FADD R13, R9, 2 ;  /* 0x40000000090d7421 */ /* 0x000fce0000000000 */
.L_x_11:
[----:B------:R-:W-:Y:S05]  /*0b70*/  BSYNC.RECONVERGENT B0 ;  /* 0x0000000000007941 */ /* 0x000fea0003800200 */
.L_x_10:
[----:B------:R-:W-:Y:S01]  /*0b80*/  IADD3 R2, P0, PT, R2, 0x8, RZ ;  /* 0x0000000802027810 */ /* 0x000fe20007f1e0ff */
[----:B------:R-:W-:Y:S01]  /*0b90*/  FADD R0, R0, R13 ;  /* 0x0000000d00007221 */ /* 0x000fe20000000000 */
[----:B------:R-:W-:Y:S02]  /*0ba0*/  IADD3 R4, P1, PT, R4, 0x8, RZ ;  /* 0x0000000804047810 */ /* 0x000fe40007f3e0ff */
[----:B------:R-:W-:Y:S02]  /*0bb0*/  IADD3.X R3, PT, PT, RZ, R3, RZ, P0, !PT ;  /* 0x00000003ff037210 */ /* 0x000fe400007fe4ff */
[----:B------:R-:W-:Y:S01]  /*0bc0*/  IADD3.X R5, PT, PT, RZ, R5, RZ, P1, !PT ;  /* 0x00000005ff057210 */ /* 0x000fe20000ffe4ff */
[----:B------:R-:W-:Y:S08]  /*0bd0*/  BRA.U UP0, `(.L_x_13) ;  /* 0xfffffff5008c7547 */ /* 0x000ff0000b83ffff */
[----:B------:R-:W-:-:S05]  /*0be0*/  UMOV UR5, URZ ;  /* 0x000000ff00057c82 */ /* 0x000fca0008000000 */
.L_x_7:
[----:B------:R-:W0:Y:S02]  /*0bf0*/  LDCU UR6, c[0x0][0x384] ;  /* 0x00007080ff0677ac */ /* 0x000e240008000800 */
[----:B0-----:R-:W-:-:S04]  /*0c00*/  ULOP3.LUT UR6, UR6, 0x1, URZ, 0xc0, !UPT ;  /* 0x0000000106067892 */ /* 0x001fc8000f8ec0ff */
[----:B------:R-:W-:-:S09]  /*0c10*/  UISETP.NE.U32.AND UP0, UPT, UR6, 0x1, UPT ;  /* 0x000000010600788c */ /* 0x000fd2000bf05070 */
[----:B------:R-:W-:Y:S05]  /*0c20*/  BRA.U UP0, `(.L_x_6) ;  /* 0x0000000500587547 */ /* 0x000fea000b800000 */
[----:B------:R-:W0:Y:S01]  /*0c30*/  LDCU.64 UR6, c[0x0][0x388] ;  /* 0x00007100ff0677ac */ /* 0x000e220008000a00 */
[----:B------:R-:W-:Y:S01]  /*0c40*/  IADD3 R7, P0, PT, R7, UR4, RZ ;  /* 0x0000000407077c10 */ /* 0x000fe2000ff1e0ff */
[----:B------:R-:W1:Y:S03]  /*0c50*/  LDCU.64 UR8, c[0x0][0x390] ;  /* 0x00007200ff0877ac */ /* 0x000e660008000a00 */
[----:B------:R-:W-:Y:S01]  /*0c60*/  IADD3.X R8, PT, PT, R8, UR5, RZ, P0, !PT ;  /* 0x0000000508087c10 */ /* 0x000fe200087fe4ff */
[----:B0-----:R-:W-:-:S04]  /*0c70*/  ULEA UR6, UP0, UR4, UR6, 0x2 ;  /* 0x0000000604067291 */ /* 0x001fc8000f8010ff */
[----:B------:R-:W-:Y:S01]  /*0c80*/  ULEA.HI.X UR4, UR4, UR7, UR5, 0x2, UP0 ;  /* 0x0000000704047291 */ /* 0x000fe200080f1405 */
[----:B-1----:R-:W-:-:S04]  /*0c90*/  LEA R4, P0, R7, UR8, 0x2 ;  /* 0x0000000807047c11 */ /* 0x002fc8000f8010ff */
[----:B------:R-:W-:Y:S02]  /*0ca0*/  LEA.HI.X R5, R7, UR9, R8, 0x2, P0 ;  /* 0x0000000907057c11 */ /* 0x000fe400080f1408 */
[----:B------:R-:W-:Y:S02]  /*0cb0*/  MOV R9, UR4 ;  /* 0x0000000400097c02 */ /* 0x000fe40008000f00 */
[----:B------:R-:W-:Y:S01]  /*0cc0*/  MOV R8, UR6 ;  /* 0x0000000600087c02 */ /* 0x000fe20008000f00 */
[----:B------:R-:W2:Y:S04]  /*0cd0*/  LDG.E R2, desc[UR10][R4.64] ;  /* 0x0000000a04027981 */ /* 0x000ea8000c1e1900 */
[----:B------:R-:W2:Y:S01]  /*0ce0*/  LDG.E R9, desc[UR10][R8.64] ;  /* 0x0000000a08097981 */ /* 0x000ea2000c1e1900 */
[----:B------:R-:W-:Y:S01]  /*0cf0*/  BSSY.RECONVERGENT B0, `(.L_x_14) ;  /* 0x0000048000007945 */ /* 0x000fe20003800200 */
[----:B------:R-:W-:-:S02]  /*0d00*/  HFMA2 R3, -RZ, RZ, 1.875, 0 ;  /* 0x3f800000ff037431 */ /* 0x000fc400000001ff */
[----:B--2---:R-:W-:-:S05]  /*0d10*/  FADD R2, R2, -R9 ;  /* 0x8000000902027221 */ /* 0x004fca0000000000 */
[----:B------:R-:W-:-:S13]  /*0d20*/  FSETP.NEU.AND P0, PT, R2, 1, PT ;  /* 0x3f8000000200780b */ /* 0x000fda0003f0d000 */
[----:B------:R-:W-:Y:S05]  /*0d30*/  @!P0 BRA `(.L_x_15) ;  /* 0x00000004000c8947 */ /* 0x000fea0003800000 */
[----:B------:R-:W-:-:S13]  /*0d40*/  FSETP.NAN.AND P0, PT, |R2|, |R2|, PT ;  /* 0x400000020200720b */ /* 0x000fda0003f08200 */
[----:B------:R-:W-:Y:S05]  /*0d50*/  @P0 BRA `(.L_x_16) ;  /* 0x0000000400000947 */ /* 0x000fea0003800000 */
[C---:B------:R-:W-:Y:S01]  /*0d60*/  FMUL R3, |R2|.reuse, 16777216 ;  /* 0x4b80000002037820 */ /* 0x040fe20000400200 */
[C---:B------:R-:W-:Y:S02]  /*0d70*/  FSETP.GEU.AND P0, PT, |R2|.reuse, 1.175494350822287508e-38, PT ;  /* 0x008000000200780b */ /* 0x040fe40003f0e200 */
[----:B------:R-:W-:Y:S02]  /*0d80*/  MOV R11, 0x3a2c32e4 ;  /* 0x3a2c32e4000b7802 */ /* 0x000fe40000000f00 */
[----:B------:R-:W-:Y:S02]  /*0d90*/  FSEL R3, R3, |R2|, !P0 ;  /* 0x4000000203037208 */ /* 0x000fe40004000000 */
[----:B------:R-:W-:Y:S02]  /*0da0*/  FSETP.NEU.AND P3, PT, R2, RZ, PT ;  /* 0x000000ff0200720b */ /* 0x000fe40003f6d000 */
[----:B------:R-:W-:-:S04]  /*0db0*/  IADD3 R4, PT, PT, R3, -0x3f3504f3, RZ ;  /* 0xc0cafb0d03047810 */ /* 0x000fc80007ffe0ff */
[----:B------:R-:W-:-:S04]  /*0dc0*/  LOP3.LUT R4, R4, 0xff800000, RZ, 0xc0, !PT ;  /* 0xff80000004047812 */ /* 0x000fc800078ec0ff */
[-C--:B------:R-:W-:Y:S02]  /*0dd0*/  IADD3 R3, PT, PT, R3, -R4.reuse, RZ ;  /* 0x8000000403037210 */ /* 0x080fe40007ffe0ff */
[----:B------:R-:W-:-:S03]  /*0de0*/  I2FP.F32.S32 R4, R4 ;  /* 0x0000000400047245 */ /* 0x000fc60000201400 */
[C---:B------:R-:W-:Y:S01]  /*0df0*/  FADD R7, R3.reuse, 1 ;  /* 0x3f80000003077421 */ /* 0x040fe20000000000 */
[----:B------:R-:W-:Y:S01]  /*0e00*/  FADD R5, R3, -1 ;  /* 0xbf80000003057421 */ /* 0x000fe20000000000 */
[----:B------:R-:W-:-:S03]  /*0e10*/  FSEL R3, RZ, -24, P0 ;  /* 0xc1c00000ff037808 */ /* 0x000fc60000000000 */
[----:B------:R-:W-:Y:S01]  /*0e20*/  FADD R8, R5, R5 ;  /* 0x0000000505087221 */ /* 0x000fe20000000000 */
[----:B------:R-:W0:Y:S01]  /*0e30*/  MUFU.RCP R7, R7 ;  /* 0x0000000700077308 */ /* 0x000e220000001000 */
[----:B------:R-:W-:Y:S02]  /*0e40*/  FFMA R3, R4, 1.1920928955078125e-07, R3 ;  /* 0x3400000004037823 */ /* 0x000fe40000000003 */
[----:B0-----:R-:W-:-:S04]  /*0e50*/  FMUL R8, R7, R8 ;  /* 0x0000000807087220 */ /* 0x001fc80000400000 */
        /* <DEDUP_REMOVED lines=15> */
[----:B------:R-:W-:-:S04]  /*0f50*/  FFMA R10, R10, R3, R5 ;  /* 0x000000030a0a7223 */ /* 0x000fc80000000005 */
[----:B------:R-:W-:Y:S01]  /*0f60*/  FFMA R9, R8, R9, R10 ;  /* 0x0000000908097223 */ /* 0x000fe2000000000a */
[----:B------:R-:W-:-:S03]  /*0f70*/  HFMA2 R10, -RZ, RZ, 0.64013671875, -15.109375 ;  /* 0x391fcb8eff0a7431 */ /* 0x000fc600000001ff */
        /* <DEDUP_REMOVED lines=9> */
[----:B------:R-:W1:Y:S01]  /*1010*/  F2I.NTZ R8, R4 ;  /* 0x0000000400087305 */ /* 0x000e620000203100 */
[----:B0-----:R-:W-:Y:S01]  /*1020*/  FADD R3, R4, -R5 ;  /* 0x8000000504037221 */ /* 0x001fe20000000000 */
[----:B------:R-:W-:-:S03]  /*1030*/  FSETP.GT.AND P0, PT, R5, RZ, PT ;  /* 0x000000ff0500720b */ /* 0x000fc60003f04000 */
[----:B------:R-:W-:Y:S01]  /*1040*/  FADD R3, R3, R12 ;  /* 0x0000000c03037221 */ /* 0x000fe20000000000 */
[----:B------:R-:W-:Y:S02]  /*1050*/  SEL R5, RZ, 0x83000000, P0 ;  /* 0x83000000ff057807 */ /* 0x000fe40000000000 */
[----:B------:R-:W-:Y:S01]  /*1060*/  FSETP.NEU.AND P0, PT, |R2|, +INF , PT ;  /* 0x7f8000000200780b */ /* 0x000fe20003f0d200 */
[----:B------:R-:W-:Y:S01]  /*1070*/  FFMA R10, R3, R10, 0.0013391353422775864601 ;  /* 0x3aaf85ed030a7423 */ /* 0x000fe2000000000a */
[----:B-1----:R-:W-:Y:S02]  /*1080*/  LEA R8, R8, -R5, 0x17 ;  /* 0x8000000508087211 */ /* 0x002fe400078eb8ff */
[----:B------:R-:W-:Y:S01]  /*1090*/  IADD3 R5, PT, PT, R5, 0x7f000000, RZ ;  /* 0x7f00000005057810 */ /* 0x000fe20007ffe0ff */
[----:B------:R-:W-:-:S04]  /*10a0*/  FFMA R10, R3, R10, 0.0096188392490148544312 ;  /* 0x3c1d9856030a7423 */ /* 0x000fc8000000000a */
[----:B------:R-:W-:-:S04]  /*10b0*/  FFMA R10, R3, R10, 0.055503588169813156128 ;  /* 0x3d6357bb030a7423 */ /* 0x000fc8000000000a */
[----:B------:R-:W-:-:S04]  /*10c0*/  FFMA R10, R3, R10, 0.24022644758224487305 ;  /* 0x3e75fdec030a7423 */ /* 0x000fc8000000000a */
[----:B------:R-:W-:-:S04]  /*10d0*/  FFMA R10, R3, R10, 0.69314718246459960938 ;  /* 0x3f317218030a7423 */ /* 0x000fc8000000000a */
[----:B------:R-:W-:Y:S01]  /*10e0*/  FFMA R10, R3, R10, 1 ;  /* 0x3f800000030a7423 */ /* 0x000fe2000000000a */
[----:B------:R-:W-:-:S03]  /*10f0*/  FSEL R3, RZ, +INF , !P2 ;  /* 0x7f800000ff037808 */ /* 0x000fc60005000000 */
[----:B------:R-:W-:-:S04]  /*1100*/  FMUL R5, R5, R10 ;  /* 0x0000000a05057220 */ /* 0x000fc80000400000 */
[----:B------:R-:W-:Y:S01]  /*1110*/  @!P1 FMUL R3, R8, R5 ;  /* 0x0000000508039220 */ /* 0x000fe20000400000 */
[----:B------:R-:W-:Y:S06]  /*1120*/  @P0 BRA P3, `(.L_x_15) ;  /* 0x0000000000100947 */ /* 0x000fec0001800000 */
[----:B------:R-:W-:-:S05]  /*1130*/  FADD R2, R2, R2 ;  /* 0x0000000202027221 */ /* 0x000fca0000000000 */
[----:B------:R-:W-:Y:S01]  /*1140*/  LOP3.LUT R3, R2, 0x7fffffff, RZ, 0xc0, !PT ;  /* 0x7fffffff02037812 */ /* 0x000fe200078ec0ff */
[----:B------:R-:W-:Y:S06]  /*1150*/  BRA `(.L_x_15) ;  /* 0x0000000000047947 */ /* 0x000fec0003800000 */
.L_x_16:
[----:B------:R-:W-:-:S07]  /*1160*/  FADD R3, R2, 2 ;  /* 0x4000000002037421 */ /* 0x000fce0000000000 */
.L_x_15:
[----:B------:R-:W-:Y:S05]  /*1170*/  BSYNC.RECONVERGENT B0 ;  /* 0x0000000000007941 */ /* 0x000fea0003800200 */
.L_x_14:
[----:B------:R-:W-:-:S07]  /*1180*/  FADD R0, R0, R3 ;  /* 0x0000000300007221 */ /* 0x000fce0000000000 */
.L_x_6:
[----:B------:R-:W-:Y:S01]  /*1190*/  IADD3 R2, PT, PT, R0, -0xd000000, RZ ;  /* 0xf300000000027810 */ /* 0x000fe20007ffe0ff */
[----:B------:R0:W1:Y:S01]  /*11a0*/  MUFU.RSQ R3, R0 ;  /* 0x0000000000037308 */ /* 0x0000620000001400 */
[----:B------:R-:W-:Y:S02]  /*11b0*/  BSSY.RECONVERGENT B0, `(.L_x_17) ;  /* 0x000000a000007945 */ /* 0x000fe40003800200 */
[----:B------:R-:W-:-:S13]  /*11c0*/  ISETP.GT.U32.AND P0, PT, R2, 0x727fffff, PT ;  /* 0x727fffff0200780c */ /* 0x000fda0003f04070 */
[----:B0-----:R-:W-:Y:S05]  /*11d0*/  @!P0 BRA `(.L_x_18) ;  /* 0x00000000000c8947 */ /* 0x001fea0003800000 */
[----:B------:R-:W-:-:S07]  /*11e0*/  MOV R8, 0x1200 ;  /* 0x0000120000087802 */ /* 0x000fce0000000f00 */
[----:B-1----:R-:W-:Y:S05]  /*11f0*/  CALL.REL.NOINC `($__internal_0_$__cuda_sm20_sqrt_rn_f32_slowpath) ;  /* 0x0000000000287944 */ /* 0x002fea0003c00000 */
[----:B------:R-:W-:Y:S05]  /*1200*/  BRA `(.L_x_19) ;  /* 0x0000000000107947 */ /* 0x000fea0003800000 */
.L_x_18:
[C---:B-1----:R-:W-:Y:S01]  /*1210*/  FMUL.FTZ R5, R3.reuse, R0 ;  /* 0x0000000003057220 */ /* 0x042fe20000410000 */
[----:B------:R-:W-:-:S03]  /*1220*/  FMUL.FTZ R2, R3, 0.5 ;  /* 0x3f00000003027820 */ /* 0x000fc60000410000 */
[----:B------:R-:W-:-:S04]  /*1230*/  FFMA R0, -R5, R5, R0 ;  /* 0x0000000505007223 */ /* 0x000fc80000000100 */
[----:B------:R-:W-:-:S07]  /*1240*/  FFMA R5, R0, R2, R5 ;  /* 0x0000000200057223 */ /* 0x000fce0000000005 */
.L_x_19:
[----:B------:R-:W-:Y:S05]  /*1250*/  BSYNC.RECONVERGENT B0 ;  /* 0x0000000000007941 */ /* 0x000fea0003800200 */
.L_x_17:
[----:B------:R-:W0:Y:S02]  /*1260*/  LDC.64 R2, c[0x0][0x398] ;  /* 0x0000e600ff027b82 */ /* 0x000e240000000a00 */
[----:B0-----:R-:W-:-:S05]  /*1270*/  IMAD.WIDE R6, R6, 0x4, R2 ;  /* 0x0000000406067825 */ /* 0x001fca00078e0202 */
[----:B------:R-:W-:Y:S01]  /*1280*/  STG.E desc[UR10][R6.64], R5 ;  /* 0x0000000506007986 */ /* 0x000fe2000c10190a */
[----:B------:R-:W-:Y:S05]  /*1290*/  EXIT ;  /* 0x000000000000794d */ /* 0x000fea0003800000 */
        .weak           $__internal_0_$__cuda_sm20_sqrt_rn_f32_slowpath
        .type           $__internal_0_$__cuda_sm20_sqrt_rn_f32_slowpath,@function
        .size           $__internal_0_$__cuda_sm20_sqrt_rn_f32_slowpath,(.L_x_22 - $__internal_0_$__cuda_sm20_sqrt_rn_f32_slowpath)
$__internal_0_$__cuda_sm20_sqrt_rn_f32_slowpath:
[----:B------:R-:W-:-:S13]  /*12a0*/  LOP3.LUT P0, RZ, R0, 0x7fffffff, RZ, 0xc0, !PT ;  /* 0x7fffffff00ff7812 */ /* 0x000fda000780c0ff */
[----:B------:R-:W-:Y:S01]  /*12b0*/  @!P0 MOV R2, R0 ;  /* 0x0000000000028202 */ /* 0x000fe20000000f00 */
[----:B------:R-:W-:Y:S06]  /*12c0*/  @!P0 BRA `(.L_x_20) ;  /* 0x0000000000408947 */ /* 0x000fec0003800000 */
[----:B------:R-:W-:-:S13]  /*12d0*/  FSETP.GEU.FTZ.AND P0, PT, R0, RZ, PT ;  /* 0x000000ff0000720b */ /* 0x000fda0003f1e000 */
[----:B------:R-:W-:Y:S01]  /*12e0*/  @!P0 MOV R2, 0x7fffffff ;  /* 0x7fffffff00028802 */ /* 0x000fe20000000f00 */
[----:B------:R-:W-:Y:S06]  /*12f0*/  @!P0 BRA `(.L_x_20) ;  /* 0x0000000000348947 */ /* 0x000fec0003800000 */
[----:B------:R-:W-:-:S13]  /*1300*/  FSETP.GTU.FTZ.AND P0, PT, |R0|, +INF , PT ;  /* 0x7f8000000000780b */ /* 0x000fda0003f1c200 */
[----:B------:R-:W-:Y:S01]  /*1310*/  @P0 FADD.FTZ R2, R0, 1 ;  /* 0x3f80000000020421 */ /* 0x000fe20000010000 */
[----:B------:R-:W-:Y:S06]  /*1320*/  @P0 BRA `(.L_x_20) ;  /* 0x0000000000280947 */ /* 0x000fec0003800000 */
[----:B------:R-:W-:-:S13]  /*1330*/  FSETP.NEU.FTZ.AND P0, PT, |R0|, +INF , PT ;  /* 0x7f8000000000780b */ /* 0x000fda0003f1d200 */
[----:B------:R-:W-:-:S04]  /*1340*/  @P0 FFMA R3, R0, 1.84467440737095516160e+19, RZ ;  /* 0x5f80000000030823 */ /* 0x000fc800000000ff */
[----:B------:R-:W0:Y:S02]  /*1350*/  @P0 MUFU.RSQ R2, R3 ;  /* 0x0000000300020308 */ /* 0x000e240000001400 */
[----:B0-----:R-:W-:Y:S01]  /*1360*/  @P0 FMUL.FTZ R4, R3, R2 ;  /* 0x0000000203040220 */ /* 0x001fe20000410000 */
[----:B------:R-:W-:Y:S01]  /*1370*/  @P0 FMUL.FTZ R7, R2, 0.5 ;  /* 0x3f00000002070820 */ /* 0x000fe20000410000 */
[----:B------:R-:W-:Y:S02]  /*1380*/  @!P0 MOV R2, R0 ;  /* 0x0000000000028202 */ /* 0x000fe40000000f00 */
[----:B------:R-:W-:-:S04]  /*1390*/  @P0 FADD.FTZ R5, -R4, -RZ ;  /* 0x800000ff04050221 */ /* 0x000fc80000010100 */
[----:B------:R-:W-:-:S04]  /*13a0*/  @P0 FFMA R5, R4, R5, R3 ;  /* 0x0000000504050223 */ /* 0x000fc80000000003 */
[----:B------:R-:W-:-:S04]  /*13b0*/  @P0 FFMA R5, R5, R7, R4 ;  /* 0x0000000705050223 */ /* 0x000fc80000000004 */
[----:B------:R-:W-:-:S07]  /*13c0*/  @P0 FMUL.FTZ R2, R5, 2.3283064365386962891e-10 ;  /* 0x2f80000005020820 */ /* 0x000fce0000410000 */
.L_x_20:
[----:B------:R-:W-:Y:S01]  /*13d0*/  HFMA2 R3, -RZ, RZ, 0, 0 ;  /* 0x00000000ff037431 */ /* 0x000fe200000001ff */
[----:B------:R-:W-:Y:S02]  /*13e0*/  MOV R5, R2 ;  /* 0x0000000200057202 */ /* 0x000fe40000000f00 */
[----:B------:R-:W-:-:S04]  /*13f0*/  MOV R2, R8 ;  /* 0x0000000800027202 */ /* 0x000fc80000000f00 */
[----:B------:R-:W-:Y:S05]  /*1400*/  RET.REL.NODEC R2 `(_Z9calcDistEiiPfS_S_) ;  /* 0xffffffe802fc7950 */ /* 0x000fea0003c3ffff */
.L_x_21:
        /* <DEDUP_REMOVED lines=15> */
.L_x_22:


//--------------------- .nv.shared.reserved.0     --------------------------
	.section	.nv.shared.reserved.0,"aw",@nobits
	.weak		__nv_reservedSMEM_offset_0_alias
	.size		__nv_reservedSMEM_offset_0_alias, 0, 64
	.other		__nv_reservedSMEM_offset_0_alias,@"STO_CUDA_RESERVED_SHARED STV_DEFAULT"
__nv_reservedSMEM_offset_0_alias:
	.zero		0
	.zero		64


//--------------------- .nv.constant0._Z11findNearestiPfPiS0_ --------------------------
	.section	.nv.constant0._Z11findNearestiPfPiS0_,"a",@progbits
	.sectionflags	@""
	.align	4
.nv.constant0._Z11findNearestiPfPiS0_:
	.zero		928


//--------------------- .nv.constant0._Z9calcDistEiiPfS_S_ --------------------------
	.section	.nv.constant0._Z9calcDistEiiPfS_S_,"a",@progbits
	.sectionflags	@""
	.align	4
.nv.constant0._Z9calcDistEiiPfS_S_:
	.zero		928


//--------------------- SYMBOLS --------------------------

	.type		.nv.reservedSmem.offset0,@object
	.size		.nv.reservedSmem.offset0,0x4
